	.headerflags	@"EF_CUDA_TEXMODE_UNIFIED EF_CUDA_64BIT_ADDRESS EF_CUDA_SM86 EF_CUDA_VIRTUAL_SM(EF_CUDA_SM86)"
	.elftype	@"ET_EXEC"


//--------------------- .nv.info                  --------------------------
	.section	.nv.info,"",@"SHT_CUDA_INFO"
	.align	4


	//----- nvinfo : EIATTR_REGCOUNT
	.align		4
        /*0000*/ 	.byte	0x04, 0x2f
        /*0002*/ 	.short	(.L_8 - .L_7)
	.align		4
.L_7:
        /*0004*/ 	.word	index@(triton_red_fused__softmax__to_copy_add_1)
        /*0008*/ 	.word	0x00000038


	//----- nvinfo : EIATTR_MIN_STACK_SIZE
	.align		4
.L_8:
        /*000c*/ 	.byte	0x04, 0x12
        /*000e*/ 	.short	(.L_10 - .L_9)
	.align		4
.L_9:
        /*0010*/ 	.word	index@($__internal_0_$__cuda_sm70_shflsync_bfly)
        /*0014*/ 	.word	0x00000000


	//----- nvinfo : EIATTR_FRAME_SIZE
	.align		4
.L_10:
        /*0018*/ 	.byte	0x04, 0x11
        /*001a*/ 	.short	(.L_12 - .L_11)
	.align		4
.L_11:
        /*001c*/ 	.word	index@($__internal_0_$__cuda_sm70_shflsync_bfly)
        /*0020*/ 	.word	0x00000000


	//----- nvinfo : EIATTR_MIN_STACK_SIZE
	.align		4
.L_12:
        /*0024*/ 	.byte	0x04, 0x12
        /*0026*/ 	.short	(.L_14 - .L_13)
	.align		4
.L_13:
        /*0028*/ 	.word	index@(triton_red_fused__softmax__to_copy_add_1)
        /*002c*/ 	.word	0x00000000


	//----- nvinfo : EIATTR_FRAME_SIZE
	.align		4
.L_14:
        /*0030*/ 	.byte	0x04, 0x11
        /*0032*/ 	.short	(.L_16 - .L_15)
	.align		4
.L_15:
        /*0034*/ 	.word	index@(triton_red_fused__softmax__to_copy_add_1)
        /*0038*/ 	.word	0x00000000


	//----- nvinfo : EIATTR_MIN_STACK_SIZE
	.align		4
.L_16:
        /*003c*/ 	.byte	0x04, 0x12
        /*003e*/ 	.short	(.L_18 - .L_17)
	.align		4
.L_17:
        /*0040*/ 	.word	index@(triton_red_fused__softmax__to_copy_add_1)
        /*0044*/ 	.word	0x00000000
.L_18:


//--------------------- .nv.info.triton_red_fused__softmax__to_copy_add_1 --------------------------
	.section	.nv.info.triton_red_fused__softmax__to_copy_add_1,"",@"SHT_CUDA_INFO"
	.sectionflags	@""
	.align	4


	//----- nvinfo : EIATTR_CUDA_API_VERSION
	.align		4
        /*0000*/ 	.byte	0x04, 0x37
        /*0002*/ 	.short	(.L_20 - .L_19)
.L_19:
        /*0004*/ 	.word	0x0000007c


	//----- nvinfo : EIATTR_SW2861232_WAR
	.align		4
.L_20:
        /*0008*/ 	.byte	0x01, 0x35
	.zero		2


	//----- nvinfo : EIATTR_PARAM_CBANK
	.align		4
        /*000c*/ 	.byte	0x04, 0x0a
        /*000e*/ 	.short	(.L_22 - .L_21)
	.align		4
.L_21:
        /*0010*/ 	.word	index@(.nv.constant0.triton_red_fused__softmax__to_copy_add_1)
        /*0014*/ 	.short	0x0160
        /*0016*/ 	.short	0x0028


	//----- nvinfo : EIATTR_CBANK_PARAM_SIZE
	.align		4
.L_22:
        /*0018*/ 	.byte	0x03, 0x19
        /*001a*/ 	.short	0x0028


	//----- nvinfo : EIATTR_KPARAM_INFO
	.align		4
        /*001c*/ 	.byte	0x04, 0x17
        /*001e*/ 	.short	(.L_24 - .L_23)
.L_23:
        /*0020*/ 	.word	0x00000000
        /*0024*/ 	.short	0x0005
        /*0026*/ 	.short	0x0020
        /*0028*/ 	.byte	0x00, 0xf4, 0x21, 0x00


	//----- nvinfo : EIATTR_KPARAM_INFO
	.align		4
.L_24:
        /*002c*/ 	.byte	0x04, 0x17
        /*002e*/ 	.short	(.L_26 - .L_25)
.L_25:
        /*0030*/ 	.word	0x00000000
        /*0034*/ 	.short	0x0004
        /*0036*/ 	.short	0x001c
        /*0038*/ 	.byte	0x00, 0xf0, 0x11, 0x00


	//----- nvinfo : EIATTR_KPARAM_INFO
	.align		4
.L_26:
        /*003c*/ 	.byte	0x04, 0x17
        /*003e*/ 	.short	(.L_28 - .L_27)
.L_27:
        /*0040*/ 	.word	0x00000000
        /*0044*/ 	.short	0x0003
        /*0046*/ 	.short	0x0018
        /*0048*/ 	.byte	0x00, 0xf0, 0x11, 0x00


	//----- nvinfo : EIATTR_KPARAM_INFO
	.align		4
.L_28:
        /*004c*/ 	.byte	0x04, 0x17
        /*004e*/ 	.short	(.L_30 - .L_29)
.L_29:
        /*0050*/ 	.word	0x00000000
        /*0054*/ 	.short	0x0002
        /*0056*/ 	.short	0x0010
        /*0058*/ 	.byte	0x00, 0xf4, 0x21, 0x00


	//----- nvinfo : EIATTR_KPARAM_INFO
	.align		4
.L_30:
        /*005c*/ 	.byte	0x04, 0x17
        /*005e*/ 	.short	(.L_32 - .L_31)
.L_31:
        /*0060*/ 	.word	0x00000000
        /*0064*/ 	.short	0x0001
        /*0066*/ 	.short	0x0008
        /*0068*/ 	.byte	0x00, 0xf4, 0x21, 0x00


	//----- nvinfo : EIATTR_KPARAM_INFO
	.align		4
.L_32:
        /*006c*/ 	.byte	0x04, 0x17
        /*006e*/ 	.short	(.L_34 - .L_33)
.L_33:
        /*0070*/ 	.word	0x00000000
        /*0074*/ 	.short	0x0000
        /*0076*/ 	.short	0x0000
        /*0078*/ 	.byte	0x00, 0xf4, 0x21, 0x00


	//----- nvinfo : EIATTR_MAXREG_COUNT
	.align		4
.L_34:
        /*007c*/ 	.byte	0x03, 0x1b
        /*007e*/ 	.short	0x0080


	//----- nvinfo : EIATTR_EXTERNS
	.align		4
        /*0080*/ 	.byte	0x04, 0x0f
        /*0082*/ 	.short	(.L_36 - .L_35)


	//   ....[0]....
	.align		4
.L_35:
        /*0084*/ 	.word	index@(__assertfail)


	//----- nvinfo : EIATTR_COOP_GROUP_MASK_REGIDS
	.align		4
.L_36:
        /*0088*/ 	.byte	0x04, 0x29
        /*008a*/ 	.short	(.L_38 - .L_37)


	//   ....[0]....
.L_37:
        /*008c*/ 	.word	0xffffffff


	//   ....[1]....
        /*0090*/ 	.word	0xffffffff


	//   ....[2]....
        /*0094*/ 	.word	0xffffffff


	//   ....[3]....
        /*0098*/ 	.word	0xffffffff


	//   ....[4]....
        /*009c*/ 	.word	0xffffffff


	//   ....[5]....
        /*00a0*/ 	.word	0xffffffff


	//   ....[6]....
        /*00a4*/ 	.word	0xffffffff


	//   ....[7]....
        /*00a8*/ 	.word	0xffffffff


	//   ....[8]....
        /*00ac*/ 	.word	0xffffffff


	//   ....[9]....
        /*00b0*/ 	.word	0xffffffff


	//   ....[10]....
        /*00b4*/ 	.word	0xffffffff


	//   ....[11]....
        /*00b8*/ 	.word	0xffffffff


	//   ....[12]....
        /*00bc*/ 	.word	0xffffffff


	//   ....[13]....
        /*00c0*/ 	.word	0xffffffff


	//----- nvinfo : EIATTR_COOP_GROUP_INSTR_OFFSETS
	.align		4
.L_38:
        /*00c4*/ 	.byte	0x04, 0x28
        /*00c6*/ 	.short	(.L_40 - .L_39)


	//   ....[0]....
.L_39:
        /*00c8*/ 	.word	0x00002510


	//   ....[1]....
        /*00cc*/ 	.word	0x00002550


	//   ....[2]....
        /*00d0*/ 	.word	0x00002670


	//   ....[3]....
        /*00d4*/ 	.word	0x000026d0


	//   ....[4]....
        /*00d8*/ 	.word	0x00002710


	//   ....[5]....
        /*00dc*/ 	.word	0x00002760


	//   ....[6]....
        /*00e0*/ 	.word	0x000029f0


	//   ....[7]....
        /*00e4*/ 	.word	0x00002a10


	//   ....[8]....
        /*00e8*/ 	.word	0x00002a60


	//   ....[9]....
        /*00ec*/ 	.word	0x00002a80


	//   ....[10]....
        /*00f0*/ 	.word	0x00002aa0


	//   ....[11]....
        /*00f4*/ 	.word	0x00002ac0


	//   ....[12]....
        /*00f8*/ 	.word	0x00004c40


	//   ....[13]....
        /*00fc*/ 	.word	0x00004cd0


	//----- nvinfo : EIATTR_SYSCALL_OFFSETS
	.align		4
.L_40:
        /*0100*/ 	.byte	0x04, 0x46
        /*0102*/ 	.short	(.L_42 - .L_41)


	//   ....[0]....
.L_41:
        /*0104*/ 	.word	0x00004ac0


	//   ....[1]....
        /*0108*/ 	.word	0x00004bf0


	//----- nvinfo : EIATTR_EXIT_INSTR_OFFSETS
	.align		4
.L_42:
        /*010c*/ 	.byte	0x04, 0x1c
        /*010e*/ 	.short	(.L_44 - .L_43)


	//   ....[0]....
.L_43:
        /*0110*/ 	.word	0x00004990


	//----- nvinfo : EIATTR_REQNTID
	.align		4
.L_44:
        /*0114*/ 	.byte	0x04, 0x10
        /*0116*/ 	.short	(.L_46 - .L_45)
.L_45:
        /*0118*/ 	.word	0x00000200
        /*011c*/ 	.word	0x00000001
        /*0120*/ 	.word	0x00000001


	//----- nvinfo : EIATTR_CRS_STACK_SIZE
	.align		4
.L_46:
        /*0124*/ 	.byte	0x04, 0x1e
        /*0126*/ 	.short	(.L_48 - .L_47)
.L_47:
        /*0128*/ 	.word	0x00000000
.L_48:


//--------------------- .nv.callgraph             --------------------------
	.section	.nv.callgraph,"",@"SHT_CUDA_CALLGRAPH"
	.align	4
	.sectionentsize	8
	.align		4
        /*0000*/ 	.word	0x00000000
	.align		4
        /*0004*/ 	.word	0xffffffff
	.align		4
        /*0008*/ 	.word	index@(triton_red_fused__softmax__to_copy_add_1)
	.align		4
        /*000c*/ 	.word	index@(__assertfail)
	.align		4
        /*0010*/ 	.word	0x00000000
	.align		4
        /*0014*/ 	.word	0xfffffffe
	.align		4
        /*0018*/ 	.word	0x00000000
	.align		4
        /*001c*/ 	.word	0xfffffffd
	.align		4
        /*0020*/ 	.word	0x00000000
	.align		4
        /*0024*/ 	.word	0xfffffffc


//--------------------- .nv.rel.action            --------------------------
	.section	.nv.rel.action,"",@"SHT_CUDA_RELOCINFO"
	.align	8
	.sectionentsize	8
        /*0000*/ 	.byte	0x73, 0x00, 0x00, 0x00, 0x00, 0x00, 0x00, 0x00, 0x00, 0x00, 0x00, 0x11, 0x25, 0x00, 0x05, 0x36


//--------------------- .nv.constant4             --------------------------
	.section	.nv.constant4,"a",@progbits
	.align	8
	.align		8
.nv.constant4:
        /*0000*/ 	.dword	__assertfail
	.align		8
        /*0008*/ 	.dword	assertFunc_1
	.align		8
        /*0010*/ 	.dword	assertFile_1
	.align		8
        /*0018*/ 	.dword	assertMessage_1
	.align		8
        /*0020*/ 	.dword	assertFunc_0
	.align		8
        /*0028*/ 	.dword	assertFile_0
	.align		8
        /*0030*/ 	.dword	assertMessage_0
	.align		8
        /*0038*/ 	.dword	_$_str


//--------------------- .nv.constant0.triton_red_fused__softmax__to_copy_add_1 --------------------------
	.section	.nv.constant0.triton_red_fused__softmax__to_copy_add_1,"a",@progbits
	.sectionflags	@""
	.align	4
.nv.constant0.triton_red_fused__softmax__to_copy_add_1:
	.zero		392


//--------------------- .text.triton_red_fused__softmax__to_copy_add_1 --------------------------
	.section	.text.triton_red_fused__softmax__to_copy_add_1,"ax",@progbits
	.sectionflags	@"SHF_BARRIERS=1"
	.sectioninfo	@"SHI_REGISTERS=56"
	.align	128
        .global         triton_red_fused__softmax__to_copy_add_1
        .type           triton_red_fused__softmax__to_copy_add_1,@function
        .size           triton_red_fused__softmax__to_copy_add_1,(.L_x_9 - triton_red_fused__softmax__to_copy_add_1)
        .other          triton_red_fused__softmax__to_copy_add_1,@"STO_CUDA_ENTRY STV_DEFAULT"
triton_red_fused__softmax__to_copy_add_1:
.text.triton_red_fused__softmax__to_copy_add_1:
[----:B------:R-:W-:Y:S02]  /*0000*/  IMAD.MOV.U32 R1, RZ, RZ, c[0x0][0x28] ;  /* 0x00000a00ff017624 */ /* 0x000fe400078e00ff */
[----:B------:R-:W0:Y:S01]  /*0010*/  S2R R0, SR_TID.X ;  /* 0x0000000000007919 */ /* 0x000e220000002100 */
[----:B------:R-:W-:Y:S01]  /*0020*/  PLOP3.LUT P0, PT, PT, PT, PT, 0x80, 0x0 ;  /* 0x000000000000781c */ /* 0x000fe20003f0f070 */
[----:B------:R-:W-:Y:S01]  /*0030*/  IMAD.MOV.U32 R19, RZ, RZ, -0x800000 ;  /* 0xff800000ff137424 */ /* 0x000fe200078e00ff */
[----:B------:R-:W-:Y:S01]  /*0040*/  CS2R R22, SRZ ;  /* 0x0000000000167805 */ /* 0x000fe2000001ff00 */
[----:B------:R-:W1:Y:S01]  /*0050*/  S2R R4, SR_CTAID.X ;  /* 0x0000000000047919 */ /* 0x000e620000002500 */
[----:B------:R-:W-:Y:S01]  /*0060*/  IMAD.MOV.U32 R37, RZ, RZ, RZ ;  /* 0x000000ffff257224 */ /* 0x000fe200078e00ff */
[----:B------:R-:W-:Y:S01]  /*0070*/  ULDC.64 UR4, c[0x0][0x118] ;  /* 0x0000460000047ab9 */ /* 0x000fe20000000a00 */
[----:B------:R-:W-:Y:S02]  /*0080*/  IMAD.MOV.U32 R24, RZ, RZ, -0x800000 ;  /* 0xff800000ff187424 */ /* 0x000fe400078e00ff */
[----:B------:R-:W-:Y:S02]  /*0090*/  IMAD.MOV.U32 R25, RZ, RZ, RZ ;  /* 0x000000ffff197224 */ /* 0x000fe400078e00ff */
[----:B------:R-:W-:-:S02]  /*00a0*/  IMAD.MOV.U32 R26, RZ, RZ, RZ ;  /* 0x000000ffff1a7224 */ /* 0x000fc400078e00ff */
[----:B------:R-:W-:Y:S02]  /*00b0*/  IMAD.MOV.U32 R27, RZ, RZ, -0x800000 ;  /* 0xff800000ff1b7424 */ /* 0x000fe400078e00ff */
[----:B------:R-:W-:Y:S01]  /*00c0*/  IMAD.MOV.U32 R28, RZ, RZ, -0x800000 ;  /* 0xff800000ff1c7424 */ /* 0x000fe200078e00ff */
[----:B0-----:R-:W-:Y:S01]  /*00d0*/  SHF.R.U32.HI R10, RZ, 0x3, R0 ;  /* 0x00000003ff0a7819 */ /* 0x001fe20000011600 */
[C---:B------:R-:W-:Y:S01]  /*00e0*/  IMAD.SHL.U32 R8, R0.reuse, 0x100, RZ ;  /* 0x0000010000087824 */ /* 0x040fe200078e00ff */
[----:B------:R-:W-:Y:S02]  /*00f0*/  LOP3.LUT R2, R0, 0x100, RZ, 0xc0, !PT ;  /* 0x0000010000027812 */ /* 0x000fe400078ec0ff */
[----:B------:R-:W-:Y:S02]  /*0100*/  SGXT.U32 R10, R10, 0x5 ;  /* 0x000000050a0a781a */ /* 0x000fe40000000000 */
[----:B------:R-:W-:Y:S02]  /*0110*/  SHF.R.U32.HI R3, RZ, 0x3, R2 ;  /* 0x00000003ff037819 */ /* 0x000fe40000011602 */
[----:B------:R-:W-:-:S02]  /*0120*/  SHF.R.U32.HI R2, RZ, 0x6, R0 ;  /* 0x00000006ff027819 */ /* 0x000fc40000011600 */
[----:B------:R-:W-:Y:S02]  /*0130*/  SHF.R.U32.HI R5, RZ, 0x8, R0 ;  /* 0x00000008ff057819 */ /* 0x000fe40000011600 */
[----:B------:R-:W-:Y:S01]  /*0140*/  LOP3.LUT R10, R10, R3, RZ, 0xfc, !PT ;  /* 0x000000030a0a7212 */ /* 0x000fe200078efcff */
[----:B-1----:R-:W-:Y:S01]  /*0150*/  IMAD.SHL.U32 R3, R4, 0x8, RZ ;  /* 0x0000000804037824 */ /* 0x002fe200078e00ff */
[----:B------:R-:W-:Y:S02]  /*0160*/  SHF.R.S32.HI R7, RZ, 0x1c, R4 ;  /* 0x0000001cff077819 */ /* 0x000fe40000011404 */
[----:B------:R-:W-:Y:S02]  /*0170*/  SGXT.U32 R2, R2, 0x3 ;  /* 0x000000030202781a */ /* 0x000fe40000000000 */
[----:B------:R-:W-:Y:S01]  /*0180*/  SGXT.U32 R4, R5, 0x1 ;  /* 0x000000010504781a */ /* 0x000fe20000000000 */
[----:B------:R-:W-:Y:S01]  /*0190*/  IMAD.SHL.U32 R5, R0, 0x4, RZ ;  /* 0x0000000400057824 */ /* 0x000fe200078e00ff */
[----:B------:R-:W-:-:S02]  /*01a0*/  SHF.R.U32.HI R6, RZ, 0x4, R0 ;  /* 0x00000004ff067819 */ /* 0x000fc40000011600 */
[-C--:B------:R-:W-:Y:S02]  /*01b0*/  LOP3.LUT R2, R2, R3.reuse, RZ, 0xfc, !PT ;  /* 0x0000000302027212 */ /* 0x080fe400078efcff */
[----:B------:R-:W-:Y:S02]  /*01c0*/  LOP3.LUT R4, R4, R3, RZ, 0xfc, !PT ;  /* 0x0000000304047212 */ /* 0x000fe400078efcff */
[----:B------:R-:W-:Y:S02]  /*01d0*/  SGXT R7, R7, 0x1 ;  /* 0x000000010707781a */ /* 0x000fe40000000200 */
[----:B------:R-:W-:Y:S02]  /*01e0*/  LOP3.LUT R3, R3, 0x7, R0, 0xf8, !PT ;  /* 0x0000000703037812 */ /* 0x000fe400078ef800 */
[----:B------:R-:W-:Y:S02]  /*01f0*/  LOP3.LUT R9, R8, 0x700, RZ, 0xc0, !PT ;  /* 0x0000070008097812 */ /* 0x000fe400078ec0ff */
[----:B------:R-:W-:-:S02]  /*0200*/  LOP3.LUT R13, R6, 0x1c, RZ, 0xc0, !PT ;  /* 0x0000001c060d7812 */ /* 0x000fc400078ec0ff */
[----:B------:R-:W-:Y:S02]  /*0210*/  LEA.HI R6, R7, R3, RZ, 0x9 ;  /* 0x0000000307067211 */ /* 0x000fe400078f48ff */
[----:B------:R-:W-:Y:S02]  /*0220*/  LOP3.LUT R14, R10, R9, RZ, 0xfc, !PT ;  /* 0x000000090a0e7212 */ /* 0x000fe400078efcff */
[----:B------:R-:W-:Y:S02]  /*0230*/  LOP3.LUT R11, R5, 0xfc, RZ, 0xc0, !PT ;  /* 0x000000fc050b7812 */ /* 0x000fe400078ec0ff */
[----:B------:R-:W-:Y:S02]  /*0240*/  LOP3.LUT R12, R6, 0xfffffe00, RZ, 0xc0, !PT ;  /* 0xfffffe00060c7812 */ /* 0x000fe400078ec0ff */
[----:B------:R-:W-:Y:S01]  /*0250*/  LEA.HI R18, R9, R14, RZ, 0x1a ;  /* 0x0000000e09127211 */ /* 0x000fe200078fd0ff */
[----:B------:R-:W-:Y:S01]  /*0260*/  IMAD R11, R2, 0x200, R11 ;  /* 0x00000200020b7824 */ /* 0x000fe200078e020b */
[----:B------:R-:W-:Y:S01]  /*0270*/  LOP3.LUT R15, R4, 0x4, RZ, 0xfc, !PT ;  /* 0x00000004040f7812 */ /* 0x000fe200078efcff */
[----:B------:R-:W-:Y:S01]  /*0280*/  IMAD.IADD R12, R3, 0x1, -R12 ;  /* 0x00000001030c7824 */ /* 0x000fe200078e0a0c */
[----:B------:R-:W-:Y:S01]  /*0290*/  LOP3.LUT R8, R5, 0x7fc, RZ, 0xc0, !PT ;  /* 0x000007fc05087812 */ /* 0x000fe200078ec0ff */
[----:B------:R-:W-:Y:S01]  /*02a0*/  IMAD.SHL.U32 R18, R18, 0x2, RZ ;  /* 0x0000000212127824 */ /* 0x000fe200078e00ff */
[----:B------:R-:W-:-:S02]  /*02b0*/  LOP3.LUT R14, R4, 0x6, RZ, 0xfc, !PT ;  /* 0x00000006040e7812 */ /* 0x000fc400078efcff */
[C---:B------:R-:W-:Y:S01]  /*02c0*/  LEA.HI R2, R7.reuse, R4, RZ, 0x9 ;  /* 0x0000000407027211 */ /* 0x040fe200078f48ff */
[----:B------:R-:W-:Y:S01]  /*02d0*/  IMAD.IADD R8, R8, 0x1, R13 ;  /* 0x0000000108087824 */ /* 0x000fe200078e020d */
[C---:B------:R-:W-:Y:S02]  /*02e0*/  LEA.HI R5, R7.reuse, R15, RZ, 0x9 ;  /* 0x0000000f07057211 */ /* 0x040fe400078f48ff */
[----:B------:R-:W-:Y:S01]  /*02f0*/  LEA.HI R3, R7, R14, RZ, 0x9 ;  /* 0x0000000e07037211 */ /* 0x000fe200078f48ff */
[----:B------:R-:W-:Y:S01]  /*0300*/  IMAD.SHL.U32 R17, R8, 0x2, RZ ;  /* 0x0000000208117824 */ /* 0x000fe200078e00ff */
[----:B------:R-:W-:Y:S02]  /*0310*/  LOP3.LUT R16, R4, 0x2, RZ, 0xfc, !PT ;  /* 0x0000000204107812 */ /* 0x000fe400078efcff */
[----:B------:R-:W-:Y:S02]  /*0320*/  LOP3.LUT R13, R2, 0xfffffe00, RZ, 0xc0, !PT ;  /* 0xfffffe00020d7812 */ /* 0x000fe400078ec0ff */
[----:B------:R-:W-:-:S02]  /*0330*/  LOP3.LUT R2, R5, 0xfffffe00, RZ, 0xc0, !PT ;  /* 0xfffffe0005027812 */ /* 0x000fc400078ec0ff */
[----:B------:R-:W-:Y:S01]  /*0340*/  LOP3.LUT R3, R3, 0xfffffe00, RZ, 0xc0, !PT ;  /* 0xfffffe0003037812 */ /* 0x000fe200078ec0ff */
[----:B------:R-:W-:Y:S01]  /*0350*/  IMAD.IADD R13, R4, 0x1, -R13 ;  /* 0x00000001040d7824 */ /* 0x000fe200078e0a0d */
[----:B------:R-:W-:Y:S01]  /*0360*/  LEA.HI R7, R7, R16, RZ, 0x9 ;  /* 0x0000001007077211 */ /* 0x000fe200078f48ff */
[----:B------:R-:W-:Y:S01]  /*0370*/  IMAD.IADD R15, R15, 0x1, -R2 ;  /* 0x000000010f0f7824 */ /* 0x000fe200078e0a02 */
[----:B------:R-:W-:Y:S01]  /*0380*/  SHF.R.S32.HI R2, RZ, 0x9, R6 ;  /* 0x00000009ff027819 */ /* 0x000fe20000011406 */
[----:B------:R-:W-:Y:S01]  /*0390*/  IMAD.IADD R14, R14, 0x1, -R3 ;  /* 0x000000010e0e7824 */ /* 0x000fe200078e0a03 */
[----:B------:R-:W-:Y:S01]  /*03a0*/  LOP3.LUT R7, R7, 0xfffffe00, RZ, 0xc0, !PT ;  /* 0xfffffe0007077812 */ /* 0x000fe200078ec0ff */
[----:B------:R-:W-:-:S04]  /*03b0*/  IMAD.MOV.U32 R3, RZ, RZ, 0x2 ;  /* 0x00000002ff037424 */ /* 0x000fc800078e00ff */
[----:B------:R-:W-:Y:S02]  /*03c0*/  IMAD.IADD R16, R16, 0x1, -R7 ;  /* 0x0000000110107824 */ /* 0x000fe400078e0a07 */
[----:B------:R-:W-:-:S04]  /*03d0*/  IMAD.WIDE R2, R2, R3, c[0x0][0x168] ;  /* 0x00005a0002027625 */ /* 0x000fc800078e0203 */
.L_x_2:
[----:B------:R-:W-:Y:S01]  /*03e0*/  LOP3.LUT R4, R11, R37, RZ, 0xfc, !PT ;  /* 0x000000250b047212 */ /* 0x000fe200078efcff */
[----:B------:R-:W-:-:S04]  /*03f0*/  IMAD.MOV.U32 R5, RZ, RZ, 0x2 ;  /* 0x00000002ff057424 */ /* 0x000fc800078e00ff */
[----:B------:R-:W-:-:S06]  /*0400*/  IMAD.WIDE R4, R4, R5, c[0x0][0x160] ;  /* 0x0000580004047625 */ /* 0x000fcc00078e0205 */
[----:B------:R-:W2:Y:S01]  /*0410*/  LDG.E.EL.64 R4, [R4.64] ;  /* 0x0000000404047981 */ /* 0x000ea2000c2e1b00 */
[----:B------:R-:W-:Y:S01]  /*0420*/  LOP3.LUT R34, R37, 0xff, R0, 0xf8, !PT ;  /* 0x000000ff25227812 */ /* 0x000fe200078ef800 */
[----:B------:R-:W-:Y:S01]  /*0430*/  IMAD.MOV.U32 R33, RZ, RZ, 0x3e055027 ;  /* 0x3e055027ff217424 */ /* 0x000fe200078e00ff */
[----:B------:R-:W-:Y:S01]  /*0440*/  WARPSYNC 0xffffffff ;  /* 0xffffffff00007948 */ /* 0x000fe20003800000 */
[----:B------:R-:W-:Y:S01]  /*0450*/  BAR.SYNC.DEFER_BLOCKING 0x0 ;  /* 0x0000000000007b1d */ /* 0x000fe20000010000 */
[----:B------:R-:W-:Y:S01]  /*0460*/  IADD3 R42, -R15, R34, RZ ;  /* 0x000000220f2a7210 */ /* 0x000fe20007ffe1ff */
[C---:B------:R-:W-:Y:S02]  /*0470*/  IMAD.IADD R40, R34.reuse, 0x1, -R16 ;  /* 0x0000000122287824 */ /* 0x040fe400078e0a10 */
[----:B------:R-:W-:Y:S01]  /*0480*/  IMAD.IADD R32, R34, 0x1, -R13 ;  /* 0x0000000122207824 */ /* 0x000fe200078e0a0d */
[----:B------:R-:W-:Y:S02]  /*0490*/  IABS R35, R42 ;  /* 0x0000002a00237213 */ /* 0x000fe40000000000 */
[----:B------:R-:W-:-:S02]  /*04a0*/  IABS R39, R40 ;  /* 0x0000002800277213 */ /* 0x000fc40000000000 */
[----:B------:R-:W-:Y:S02]  /*04b0*/  IABS R38, R32 ;  /* 0x0000002000267213 */ /* 0x000fe40000000000 */
[----:B------:R-:W-:Y:S02]  /*04c0*/  I2FP.F32.S32 R8, R39 ;  /* 0x0000002700087245 */ /* 0x000fe40000201400 */
[----:B------:R-:W-:Y:S02]  /*04d0*/  I2FP.F32.S32 R7, R35 ;  /* 0x0000002300077245 */ /* 0x000fe40000201400 */
[----:B------:R-:W-:Y:S01]  /*04e0*/  I2FP.F32.S32 R6, R38 ;  /* 0x0000002600067245 */ /* 0x000fe20000201400 */
[----:B------:R-:W-:Y:S01]  /*04f0*/  FMUL R8, R8, 0.125 ;  /* 0x3e00000008087820 */ /* 0x000fe20000400000 */
[----:B------:R-:W-:Y:S01]  /*0500*/  ISETP.GT.AND P6, PT, R40, RZ, PT ;  /* 0x000000ff2800720c */ /* 0x000fe20003fc4270 */
[----:B------:R-:W-:Y:S01]  /*0510*/  FMUL R7, R7, 0.125 ;  /* 0x3e00000007077820 */ /* 0x000fe20000400000 */
[----:B------:R-:W-:Y:S01]  /*0520*/  SHF.R.S32.HI R40, RZ, 0x1f, R39 ;  /* 0x0000001fff287819 */ /* 0x000fe20000011427 */
[----:B------:R-:W-:Y:S01]  /*0530*/  FMUL R6, R6, 0.125 ;  /* 0x3e00000006067820 */ /* 0x000fe20000400000 */
[----:B------:R-:W-:-:S02]  /*0540*/  FSETP.GEU.AND P2, PT, R8, 1.175494350822287508e-38, PT ;  /* 0x008000000800780b */ /* 0x000fc40003f4e000 */
[----:B------:R-:W-:Y:S02]  /*0550*/  FSETP.GEU.AND P3, PT, R7, 1.175494350822287508e-38, PT ;  /* 0x008000000700780b */ /* 0x000fe40003f6e000 */
[----:B------:R-:W-:Y:S02]  /*0560*/  FSETP.GEU.AND P1, PT, R6, 1.175494350822287508e-38, PT ;  /* 0x008000000600780b */ /* 0x000fe40003f2e000 */
[----:B------:R-:W-:Y:S02]  /*0570*/  FSEL R41, RZ, -23, P3 ;  /* 0xc1b80000ff297808 */ /* 0x000fe40001800000 */
[----:B------:R-:W-:-:S05]  /*0580*/  FSEL R21, RZ, -23, P2 ;  /* 0xc1b80000ff157808 */ /* 0x000fca0001000000 */
[----:B------:R-:W-:Y:S02]  /*0590*/  @!P2 FMUL R8, R8, 8388608 ;  /* 0x4b0000000808a820 */ /* 0x000fe40000400000 */
[----:B------:R-:W-:Y:S02]  /*05a0*/  @!P3 FMUL R7, R7, 8388608 ;  /* 0x4b0000000707b820 */ /* 0x000fe40000400000 */
[----:B------:R-:W-:Y:S01]  /*05b0*/  @!P1 FMUL R6, R6, 8388608 ;  /* 0x4b00000006069820 */ /* 0x000fe20000400000 */
[----:B------:R-:W-:Y:S02]  /*05c0*/  IADD3 R9, R8, -0x3f2aaaab, RZ ;  /* 0xc0d5555508097810 */ /* 0x000fe40007ffe0ff */
[----:B------:R-:W-:Y:S02]  /*05d0*/  IADD3 R20, R7, -0x3f2aaaab, RZ ;  /* 0xc0d5555507147810 */ /* 0x000fe40007ffe0ff */
[----:B------:R-:W-:Y:S02]  /*05e0*/  LOP3.LUT R9, R9, 0xff800000, RZ, 0xc0, !PT ;  /* 0xff80000009097812 */ /* 0x000fe400078ec0ff */
[----:B------:R-:W-:-:S02]  /*05f0*/  IADD3 R29, R6, -0x3f2aaaab, RZ ;  /* 0xc0d55555061d7810 */ /* 0x000fc40007ffe0ff */
[----:B------:R-:W-:Y:S01]  /*0600*/  LOP3.LUT R46, R20, 0xff800000, RZ, 0xc0, !PT ;  /* 0xff800000142e7812 */ /* 0x000fe200078ec0ff */
[----:B------:R-:W-:Y:S01]  /*0610*/  IMAD.IADD R30, R8, 0x1, -R9 ;  /* 0x00000001081e7824 */ /* 0x000fe200078e0a09 */
[----:B------:R-:W-:Y:S02]  /*0620*/  LOP3.LUT R29, R29, 0xff800000, RZ, 0xc0, !PT ;  /* 0xff8000001d1d7812 */ /* 0x000fe400078ec0ff */
[----:B------:R-:W-:Y:S01]  /*0630*/  I2FP.F32.S32 R44, R9 ;  /* 0x00000009002c7245 */ /* 0x000fe20000201400 */
[----:B------:R-:W-:Y:S01]  /*0640*/  IMAD.IADD R20, R7, 0x1, -R46 ;  /* 0x0000000107147824 */ /* 0x000fe200078e0a2e */
[----:B------:R-:W-:Y:S01]  /*0650*/  FADD R30, R30, -1 ;  /* 0xbf8000001e1e7421 */ /* 0x000fe20000000000 */
[----:B------:R-:W-:Y:S01]  /*0660*/  IMAD.IADD R36, R6, 0x1, -R29 ;  /* 0x0000000106247824 */ /* 0x000fe200078e0a1d */
[----:B------:R-:W-:Y:S01]  /*0670*/  I2FP.F32.S32 R46, R46 ;  /* 0x0000002e002e7245 */ /* 0x000fe20000201400 */
[----:B------:R-:W-:Y:S01]  /*0680*/  FADD R20, R20, -1 ;  /* 0xbf80000014147421 */ /* 0x000fe20000000000 */
[-C--:B------:R-:W-:Y:S01]  /*0690*/  FFMA.FTZ R31, R30, -R33.reuse, 0.14084610342979431152 ;  /* 0x3e1039f61e1f7423 */ /* 0x080fe20000010821 */
[----:B------:R-:W-:Y:S01]  /*06a0*/  FADD R36, R36, -1 ;  /* 0xbf80000024247421 */ /* 0x000fe20000000000 */
[----:B------:R-:W-:Y:S01]  /*06b0*/  ISETP.GE.U32.AND P2, PT, R8, 0x7f800000, PT ;  /* 0x7f8000000800780c */ /* 0x000fe20003f46070 */
[----:B------:R-:W-:Y:S01]  /*06c0*/  FFMA.FTZ R43, R20, -R33, 0.14084610342979431152 ;  /* 0x3e1039f6142b7423 */ /* 0x000fe20000010821 */
[----:B------:R-:W-:Y:S01]  /*06d0*/  FFMA.FTZ R9, R46, 1.1920928955078125e-07, R41 ;  /* 0x340000002e097823 */ /* 0x000fe20000010029 */
[----:B------:R-:W-:Y:S01]  /*06e0*/  FFMA.FTZ R31, R30, R31, -0.12148627638816833496 ;  /* 0xbdf8cdcc1e1f7423 */ /* 0x000fe2000001001f */
[----:B------:R-:W-:Y:S01]  /*06f0*/  FFMA.FTZ R41, R36, -R33, 0.14084610342979431152 ;  /* 0x3e1039f624297423 */ /* 0x000fe20000010821 */
[----:B------:R-:W-:Y:S01]  /*0700*/  FFMA.FTZ R43, R20, R43, -0.12148627638816833496 ;  /* 0xbdf8cdcc142b7423 */ /* 0x000fe2000001002b */
[----:B------:R-:W-:Y:S01]  /*0710*/  FFMA.FTZ R21, R44, 1.1920928955078125e-07, R21 ;  /* 0x340000002c157823 */ /* 0x000fe20000010015 */
[----:B------:R-:W-:Y:S01]  /*0720*/  FFMA.FTZ R31, R30, R31, 0.13980610668659210205 ;  /* 0x3e0f29551e1f7423 */ /* 0x000fe2000001001f */
[----:B------:R-:W-:Y:S01]  /*0730*/  FFMA.FTZ R41, R36, R41, -0.12148627638816833496 ;  /* 0xbdf8cdcc24297423 */ /* 0x000fe20000010029 */
[----:B------:R-:W-:Y:S01]  /*0740*/  FFMA.FTZ R43, R20, R43, 0.13980610668659210205 ;  /* 0x3e0f2955142b7423 */ /* 0x000fe2000001002b */
[----:B------:R-:W-:Y:S01]  /*0750*/  I2FP.F32.S32 R44, R29 ;  /* 0x0000001d002c7245 */ /* 0x000fe20000201400 */
[----:B------:R-:W-:Y:S01]  /*0760*/  FFMA.FTZ R31, R30, R31, -0.16684235632419586182 ;  /* 0xbe2ad8b91e1f7423 */ /* 0x000fe2000001001f */
[----:B------:R-:W-:Y:S01]  /*0770*/  FFMA.FTZ R41, R36, R41, 0.13980610668659210205 ;  /* 0x3e0f295524297423 */ /* 0x000fe20000010029 */
[----:B------:R-:W-:Y:S01]  /*0780*/  FFMA.FTZ R45, R20, R43, -0.16684235632419586182 ;  /* 0xbe2ad8b9142d7423 */ /* 0x000fe2000001002b */
[----:B------:R-:W-:Y:S01]  /*0790*/  LOP3.LUT R29, R37, R10, RZ, 0xfc, !PT ;  /* 0x0000000a251d7212 */ /* 0x000fe200078efcff */
[----:B------:R-:W-:Y:S01]  /*07a0*/  FFMA.FTZ R43, R30, R31, 0.20012299716472625732 ;  /* 0x3e4ced0b1e2b7423 */ /* 0x000fe2000001001f */
[----:B------:R-:W-:Y:S01]  /*07b0*/  FFMA.FTZ R41, R36, R41, -0.16684235632419586182 ;  /* 0xbe2ad8b924297423 */ /* 0x000fe20000010029 */
[----:B------:R-:W-:Y:S01]  /*07c0*/  FFMA.FTZ R45, R20, R45, 0.20012299716472625732 ;  /* 0x3e4ced0b142d7423 */ /* 0x000fe2000001002d */
[----:B------:R-:W-:Y:S01]  /*07d0*/  ISETP.GE.U32.AND P3, PT, R7, 0x7f800000, PT ;  /* 0x7f8000000700780c */ /* 0x000fe20003f66070 */
[----:B------:R-:W-:Y:S01]  /*07e0*/  FFMA.FTZ R43, R30, R43, -0.24999669194221496582 ;  /* 0xbe7fff221e2b7423 */ /* 0x000fe2000001002b */
[----:B------:R-:W-:Y:S01]  /*07f0*/  FFMA.FTZ R41, R36, R41, 0.20012299716472625732 ;  /* 0x3e4ced0b24297423 */ /* 0x000fe20000010029 */
[----:B------:R-:W-:Y:S01]  /*0800*/  FFMA.FTZ R45, R20, R45, -0.24999669194221496582 ;  /* 0xbe7fff22142d7423 */ /* 0x000fe2000001002d */
[----:B------:R-:W-:Y:S01]  /*0810*/  FSEL R31, RZ, -23, P1 ;  /* 0xc1b80000ff1f7808 */ /* 0x000fe20000800000 */
[----:B------:R-:W-:Y:S01]  /*0820*/  FFMA.FTZ R43, R30, R43, 0.33333182334899902344 ;  /* 0x3eaaaa781e2b7423 */ /* 0x000fe2000001002b */
[----:B------:R-:W-:Y:S01]  /*0830*/  FFMA.FTZ R41, R36, R41, -0.24999669194221496582 ;  /* 0xbe7fff2224297423 */ /* 0x000fe20000010029 */
[----:B------:R-:W-:Y:S01]  /*0840*/  FFMA.FTZ R45, R20, R45, 0.33333182334899902344 ;  /* 0x3eaaaa78142d7423 */ /* 0x000fe2000001002d */
[----:B------:R-:W-:Y:S01]  /*0850*/  ISETP.GE.U32.AND P1, PT, R6, 0x7f800000, PT ;  /* 0x7f8000000600780c */ /* 0x000fe20003f26070 */
[----:B------:R-:W-:Y:S01]  /*0860*/  FFMA.FTZ R43, R30, R43, -0.5 ;  /* 0xbf0000001e2b7423 */ /* 0x000fe2000001002b */
[----:B------:R-:W-:Y:S01]  /*0870*/  FFMA.FTZ R41, R36, R41, 0.33333182334899902344 ;  /* 0x3eaaaa7824297423 */ /* 0x000fe20000010029 */
[----:B------:R-:W-:Y:S01]  /*0880*/  FFMA.FTZ R45, R20, R45, -0.5 ;  /* 0xbf000000142d7423 */ /* 0x000fe2000001002d */
[----:B------:R-:W-:Y:S01]  /*0890*/  IMAD.IADD R29, R29, 0x1, -R12 ;  /* 0x000000011d1d7824 */ /* 0x000fe200078e0a0c */
[----:B------:R-:W-:Y:S01]  /*08a0*/  FMUL R43, R30, R43 ;  /* 0x0000002b1e2b7220 */ /* 0x000fe20000400000 */
[----:B------:R-:W-:Y:S01]  /*08b0*/  FFMA.FTZ R41, R36, R41, -0.5 ;  /* 0xbf00000024297423 */ /* 0x000fe20000010029 */
[----:B------:R-:W-:Y:S01]  /*08c0*/  FMUL R45, R20, R45 ;  /* 0x0000002d142d7220 */ /* 0x000fe20000400000 */
[----:B------:R-:W-:Y:S01]  /*08d0*/  FFMA.FTZ R31, R44, 1.1920928955078125e-07, R31 ;  /* 0x340000002c1f7823 */ /* 0x000fe2000001001f */
[----:B------:R-:W-:Y:S01]  /*08e0*/  FFMA.FTZ R30, R30, R43, R30 ;  /* 0x0000002b1e1e7223 */ /* 0x000fe2000001001e */
[----:B------:R-:W-:Y:S01]  /*08f0*/  FMUL R41, R36, R41 ;  /* 0x0000002924297220 */ /* 0x000fe20000400000 */
[----:B------:R-:W-:Y:S01]  /*0900*/  @P2 IMAD.MOV.U32 R43, RZ, RZ, 0x7f800000 ;  /* 0x7f800000ff2b2424 */ /* 0x000fe200078e00ff */
[----:B------:R-:W-:Y:S01]  /*0910*/  FFMA.FTZ R20, R20, R45, R20 ;  /* 0x0000002d14147223 */ /* 0x000fe20000010014 */
[----:B------:R-:W-:Y:S01]  /*0920*/  FFMA.FTZ R21, R21, 0.69314718246459960938, R30 ;  /* 0x3f31721815157823 */ /* 0x000fe2000001001e */
[----:B------:R-:W-:Y:S01]  /*0930*/  FFMA.FTZ R36, R36, R41, R36 ;  /* 0x0000002924247223 */ /* 0x000fe20000010024 */
[----:B------:R-:W-:Y:S01]  /*0940*/  IABS R30, R29 ;  /* 0x0000001d001e7213 */ /* 0x000fe20000000000 */
[----:B------:R-:W-:Y:S01]  /*0950*/  @P2 FFMA.FTZ R21, R8, R43, +INF ;  /* 0x7f80000008152423 */ /* 0x000fe2000001002b */
[----:B------:R-:W-:Y:S01]  /*0960*/  @P3 IMAD.MOV.U32 R8, RZ, RZ, 0x7f800000 ;  /* 0x7f800000ff083424 */ /* 0x000fe200078e00ff */
[----:B------:R-:W-:Y:S01]  /*0970*/  FFMA.FTZ R36, R31, 0.69314718246459960938, R36 ;  /* 0x3f3172181f247823 */ /* 0x000fe20000010024 */
[----:B------:R-:W-:Y:S01]  /*0980*/  I2FP.F32.S32 R31, R30 ;  /* 0x0000001e001f7245 */ /* 0x000fe20000201400 */
[----:B------:R-:W-:Y:S01]  /*0990*/  FFMA.FTZ R9, R9, 0.69314718246459960938, R20 ;  /* 0x3f31721809097823 */ /* 0x000fe20000010014 */
[----:B------:R-:W-:Y:S01]  /*09a0*/  FMUL.M8 R21, R21, 0.36067375540733337402 ;  /* 0x3eb8aa3b15157820 */ /* 0x000fe20000700000 */
[----:B------:R-:W-:Y:S01]  /*09b0*/  @P3 FFMA.FTZ R9, R7, R8, +INF ;  /* 0x7f80000007093423 */ /* 0x000fe20000010008 */
[----:B------:R-:W-:Y:S01]  /*09c0*/  @P1 IMAD.MOV.U32 R41, RZ, RZ, 0x7f800000 ;  /* 0x7f800000ff291424 */ /* 0x000fe200078e00ff */
[----:B------:R-:W-:Y:S01]  /*09d0*/  FMUL R31, R31, 0.125 ;  /* 0x3e0000001f1f7820 */ /* 0x000fe20000400000 */
[----:B------:R-:W-:Y:S01]  /*09e0*/  ISETP.GE.AND P2, PT, R39, 0x8, PT ;  /* 0x000000082700780c */ /* 0x000fe20003f46270 */
[----:B------:R-:W-:Y:S01]  /*09f0*/  FMUL.M8 R7, R9, 0.36067375540733337402 ;  /* 0x3eb8aa3b09077820 */ /* 0x000fe20000700000 */
[----:B------:R-:W-:Y:S01]  /*0a00*/  @P1 FFMA.FTZ R36, R6, R41, +INF ;  /* 0x7f80000006241423 */ /* 0x000fe20000010029 */
[----:B------:R-:W0:Y:S01]  /*0a10*/  F2I.S64.TRUNC R20, R21 ;  /* 0x0000001500147311 */ /* 0x000e22000020d900 */
[----:B------:R-:W-:-:S02]  /*0a20*/  FSETP.GEU.AND P5, PT, R31, 1.175494350822287508e-38, PT ;  /* 0x008000001f00780b */ /* 0x000fc40003fae000 */
[----:B------:R-:W-:Y:S01]  /*0a30*/  FMUL.M8 R8, R36, 0.36067375540733337402 ;  /* 0x3eb8aa3b24087820 */ /* 0x000fe20000700000 */
[----:B------:R-:W-:Y:S02]  /*0a40*/  IMAD.MOV.U32 R36, RZ, RZ, R39 ;  /* 0x000000ffff247224 */ /* 0x000fe400078e0027 */
[----:B------:R-:W-:Y:S02]  /*0a50*/  IMAD.MOV.U32 R39, RZ, RZ, R35 ;  /* 0x000000ffff277224 */ /* 0x000fe400078e0023 */
[----:B------:R-:W1:Y:S06]  /*0a60*/  F2I.S64.TRUNC R6, R7 ;  /* 0x0000000700067311 */ /* 0x000e6c000020d900 */
[----:B------:R-:W-:-:S02]  /*0a70*/  @!P5 FMUL R31, R31, 8388608 ;  /* 0x4b0000001f1fd820 */ /* 0x000fc40000400000 */
[----:B------:R-:W3:Y:S01]  /*0a80*/  F2I.S64.TRUNC R8, R8 ;  /* 0x0000000800087311 */ /* 0x000ee2000020d900 */
[----:B0-----:R-:W-:Y:S02]  /*0a90*/  IADD3 R20, P1, R20, 0x8, RZ ;  /* 0x0000000814147810 */ /* 0x001fe40007f3e0ff */
[----:B------:R-:W-:-:S03]  /*0aa0*/  IADD3 R50, R31, -0x3f2aaaab, RZ ;  /* 0xc0d555551f327810 */ /* 0x000fc60007ffe0ff */
[----:B------:R-:W-:Y:S01]  /*0ab0*/  IMAD.X R41, RZ, RZ, R21, P1 ;  /* 0x000000ffff297224 */ /* 0x000fe200008e0615 */
[----:B------:R-:W-:Y:S02]  /*0ac0*/  ISETP.LT.U32.AND P1, PT, R20, 0xf, PT ;  /* 0x0000000f1400780c */ /* 0x000fe40003f21070 */
[----:B-1----:R-:W-:Y:S02]  /*0ad0*/  IADD3 R6, P3, R6, 0x8, RZ ;  /* 0x0000000806067810 */ /* 0x002fe40007f7e0ff */
[----:B------:R-:W-:Y:S02]  /*0ae0*/  LOP3.LUT R50, R50, 0xff800000, RZ, 0xc0, !PT ;  /* 0xff80000032327812 */ /* 0x000fe400078ec0ff */
[----:B------:R-:W-:Y:S01]  /*0af0*/  ISETP.LT.AND.EX P1, PT, R41, RZ, PT, P1 ;  /* 0x000000ff2900720c */ /* 0x000fe20003f21310 */
[----:B------:R-:W-:Y:S01]  /*0b00*/  IMAD.X R7, RZ, RZ, R7, P3 ;  /* 0x000000ffff077224 */ /* 0x000fe200018e0607 */
[----:B------:R-:W-:Y:S01]  /*0b10*/  LOP3.LUT R21, R37, 0x40, R10, 0xfe, !PT ;  /* 0x0000004025157812 */ /* 0x000fe200078efe0a */
[----:B------:R-:W-:Y:S01]  /*0b20*/  IMAD.IADD R46, R31, 0x1, -R50 ;  /* 0x000000011f2e7824 */ /* 0x000fe200078e0a32 */
[----:B---3--:R-:W-:-:S02]  /*0b30*/  IADD3 R43, P4, R8, 0x8, RZ ;  /* 0x00000008082b7810 */ /* 0x008fc40007f9e0ff */
[----:B------:R-:W-:Y:S01]  /*0b40*/  ISETP.GE.AND P3, PT, R35, 0x8, PT ;  /* 0x000000082300780c */ /* 0x000fe20003f66270 */
[----:B------:R-:W-:Y:S01]  /*0b50*/  IMAD.IADD R21, R21, 0x1, -R12 ;  /* 0x0000000115157824 */ /* 0x000fe200078e0a0c */
[----:B------:R-:W-:Y:S01]  /*0b60*/  @P2 SEL R36, R20, 0xf, P1 ;  /* 0x0000000f14242807 */ /* 0x000fe20000800000 */
[----:B------:R-:W-:Y:S01]  /*0b70*/  IMAD.X R44, RZ, RZ, R9, P4 ;  /* 0x000000ffff2c7224 */ /* 0x000fe200020e0609 */
[----:B------:R-:W-:Y:S01]  /*0b80*/  LOP3.LUT R9, R37, 0x80, R10, 0xfe, !PT ;  /* 0x0000008025097812 */ /* 0x000fe200078efe0a */
[----:B------:R-:W-:Y:S01]  /*0b90*/  FADD R46, R46, -1 ;  /* 0xbf8000002e2e7421 */ /* 0x000fe20000000000 */
[----:B------:R-:W-:Y:S02]  /*0ba0*/  @P2 SEL R40, R41, RZ, P1 ;  /* 0x000000ff29282207 */ /* 0x000fe40000800000 */
[----:B------:R-:W-:Y:S01]  /*0bb0*/  ISETP.LT.U32.AND P1, PT, R6, 0xf, PT ;  /* 0x0000000f0600780c */ /* 0x000fe20003f21070 */
[----:B------:R-:W-:Y:S01]  /*0bc0*/  IMAD.IADD R20, R9, 0x1, -R12 ;  /* 0x0000000109147824 */ /* 0x000fe200078e0a0c */
[----:B------:R-:W-:Y:S01]  /*0bd0*/  FFMA.FTZ R41, R46, -R33, 0.14084610342979431152 ;  /* 0x3e1039f62e297423 */ /* 0x000fe20000010821 */
[----:B------:R-:W-:-:S02]  /*0be0*/  IABS R9, R21 ;  /* 0x0000001500097213 */ /* 0x000fc40000000000 */
[C---:B------:R-:W-:Y:S01]  /*0bf0*/  ISETP.LT.AND.EX P1, PT, R7.reuse, RZ, PT, P1 ;  /* 0x000000ff0700720c */ /* 0x040fe20003f21310 */
[----:B------:R-:W-:Y:S01]  /*0c00*/  FFMA.FTZ R45, R46, R41, -0.12148627638816833496 ;  /* 0xbdf8cdcc2e2d7423 */ /* 0x000fe20000010029 */
[----:B------:R-:W-:Y:S02]  /*0c10*/  ISETP.GE.AND P2, PT, R38, 0x8, PT ;  /* 0x000000082600780c */ /* 0x000fe40003f46270 */
[----:B------:R-:W-:Y:S01]  /*0c20*/  @P3 SEL R39, R6, 0xf, P1 ;  /* 0x0000000f06273807 */ /* 0x000fe20000800000 */
[C---:B------:R-:W-:Y:S01]  /*0c30*/  FFMA.FTZ R45, R46.reuse, R45, 0.13980610668659210205 ;  /* 0x3e0f29552e2d7423 */ /* 0x040fe2000001002d */
[----:B------:R-:W-:Y:S02]  /*0c40*/  I2FP.F32.S32 R6, R9 ;  /* 0x0000000900067245 */ /* 0x000fe40000201400 */
[----:B------:R-:W-:Y:S01]  /*0c50*/  SHF.R.S32.HI R41, RZ, 0x1f, R35 ;  /* 0x0000001fff297819 */ /* 0x000fe20000011423 */
[----:B------:R-:W-:Y:S01]  /*0c60*/  FFMA.FTZ R45, R46, R45, -0.16684235632419586182 ;  /* 0xbe2ad8b92e2d7423 */ /* 0x000fe2000001002d */
[----:B------:R-:W-:Y:S01]  /*0c70*/  @P3 SEL R41, R7, RZ, P1 ;  /* 0x000000ff07293207 */ /* 0x000fe20000800000 */
[----:B------:R-:W-:Y:S01]  /*0c80*/  FMUL R6, R6, 0.125 ;  /* 0x3e00000006067820 */ /* 0x000fe20000400000 */
[----:B------:R-:W-:Y:S01]  /*0c90*/  ISETP.LT.U32.AND P1, PT, R43, 0xf, PT ;  /* 0x0000000f2b00780c */ /* 0x000fe20003f21070 */
[----:B------:R-:W-:Y:S01]  /*0ca0*/  FFMA.FTZ R45, R46, R45, 0.20012299716472625732 ;  /* 0x3e4ced0b2e2d7423 */ /* 0x000fe2000001002d */
[--C-:B------:R-:W-:Y:S01]  /*0cb0*/  IMAD.MOV.U32 R7, RZ, RZ, R38.reuse ;  /* 0x000000ffff077224 */ /* 0x100fe200078e0026 */
[----:B------:R-:W-:-:S02]  /*0cc0*/  SHF.R.S32.HI R38, RZ, 0x1f, R38 ;  /* 0x0000001fff267819 */ /* 0x000fc40000011426 */
[----:B------:R-:W-:Y:S01]  /*0cd0*/  FSETP.GEU.AND P4, PT, R6, 1.175494350822287508e-38, PT ;  /* 0x008000000600780b */ /* 0x000fe20003f8e000 */
[----:B------:R-:W-:Y:S01]  /*0ce0*/  FFMA.FTZ R45, R46, R45, -0.24999669194221496582 ;  /* 0xbe7fff222e2d7423 */ /* 0x000fe2000001002d */
[----:B------:R-:W-:Y:S02]  /*0cf0*/  ISETP.LT.AND.EX P1, PT, R44, RZ, PT, P1 ;  /* 0x000000ff2c00720c */ /* 0x000fe40003f21310 */
[----:B------:R-:W-:Y:S01]  /*0d00*/  LOP3.LUT R37, R37, 0xc0, R10, 0xfe, !PT ;  /* 0x000000c025257812 */ /* 0x000fe200078efe0a */
[----:B------:R-:W-:Y:S01]  /*0d10*/  FFMA.FTZ R45, R46, R45, 0.33333182334899902344 ;  /* 0x3eaaaa782e2d7423 */ /* 0x000fe2000001002d */
[----:B------:R-:W-:Y:S02]  /*0d20*/  @P2 SEL R7, R43, 0xf, P1 ;  /* 0x0000000f2b072807 */ /* 0x000fe40000800000 */
[----:B------:R-:W-:Y:S01]  /*0d30*/  @P2 SEL R38, R44, RZ, P1 ;  /* 0x000000ff2c262207 */ /* 0x000fe20000800000 */
[----:B------:R-:W-:Y:S01]  /*0d40*/  FFMA.FTZ R45, R46, R45, -0.5 ;  /* 0xbf0000002e2d7423 */ /* 0x000fe2000001002d */
[----:B------:R-:W-:Y:S01]  /*0d50*/  ISETP.GT.AND P1, PT, R42, RZ, PT ;  /* 0x000000ff2a00720c */ /* 0x000fe20003f24270 */
[----:B------:R-:W-:Y:S01]  /*0d60*/  IMAD.IADD R37, R37, 0x1, -R12 ;  /* 0x0000000125257824 */ /* 0x000fe200078e0a0c */
[----:B------:R-:W-:Y:S01]  /*0d70*/  IABS R8, R20 ;  /* 0x0000001400087213 */ /* 0x000fe20000000000 */
[----:B------:R-:W-:Y:S01]  /*0d80*/  @!P4 FMUL R6, R6, 8388608 ;  /* 0x4b0000000606c820 */ /* 0x000fe20000400000 */
[----:B------:R-:W-:Y:S01]  /*0d90*/  FMUL R45, R46, R45 ;  /* 0x0000002d2e2d7220 */ /* 0x000fe20000400000 */
[----:B------:R-:W-:-:S02]  /*0da0*/  I2FP.F32.S32 R50, R50 ;  /* 0x0000003200327245 */ /* 0x000fc40000201400 */
[----:B------:R-:W-:Y:S01]  /*0db0*/  I2FP.F32.S32 R35, R8 ;  /* 0x0000000800237245 */ /* 0x000fe20000201400 */
[----:B------:R-:W-:Y:S01]  /*0dc0*/  FFMA.FTZ R49, R46, R45, R46 ;  /* 0x0000002d2e317223 */ /* 0x000fe2000001002e */
[----:B------:R-:W-:-:S03]  /*0dd0*/  IADD3 R42, R6, -0x3f2aaaab, RZ ;  /* 0xc0d55555062a7810 */ /* 0x000fc60007ffe0ff */
[----:B------:R-:W-:Y:S01]  /*0de0*/  FMUL R35, R35, 0.125 ;  /* 0x3e00000023237820 */ /* 0x000fe20000400000 */
[----:B------:R-:W-:Y:S02]  /*0df0*/  LOP3.LUT R45, R42, 0xff800000, RZ, 0xc0, !PT ;  /* 0xff8000002a2d7812 */ /* 0x000fe400078ec0ff */
[----:B------:R-:W-:Y:S02]  /*0e00*/  IABS R42, R37 ;  /* 0x00000025002a7213 */ /* 0x000fe40000000000 */
[----:B------:R-:W-:Y:S01]  /*0e10*/  FSETP.GEU.AND P3, PT, R35, 1.175494350822287508e-38, PT ;  /* 0x008000002300780b */ /* 0x000fe20003f6e000 */
[----:B------:R-:W-:Y:S01]  /*0e20*/  IMAD.IADD R46, R6, 0x1, -R45 ;  /* 0x00000001062e7824 */ /* 0x000fe200078e0a2d */
[----:B------:R-:W-:Y:S02]  /*0e30*/  I2FP.F32.S32 R51, R42 ;  /* 0x0000002a00337245 */ /* 0x000fe40000201400 */
[----:B------:R-:W-:Y:S01]  /*0e40*/  I2FP.F32.S32 R45, R45 ;  /* 0x0000002d002d7245 */ /* 0x000fe20000201400 */
[----:B------:R-:W-:-:S04]  /*0e50*/  FADD R46, R46, -1 ;  /* 0xbf8000002e2e7421 */ /* 0x000fc80000000000 */
[----:B------:R-:W-:-:S04]  /*0e60*/  FFMA.FTZ R43, R46, -R33, 0.14084610342979431152 ;  /* 0x3e1039f62e2b7423 */ /* 0x000fc80000010821 */
[----:B------:R-:W-:Y:S01]  /*0e70*/  FFMA.FTZ R43, R46, R43, -0.12148627638816833496 ;  /* 0xbdf8cdcc2e2b7423 */ /* 0x000fe2000001002b */
[----:B------:R-:W-:-:S03]  /*0e80*/  @!P3 FMUL R35, R35, 8388608 ;  /* 0x4b0000002323b820 */ /* 0x000fc60000400000 */
[C---:B------:R-:W-:Y:S01]  /*0e90*/  FFMA.FTZ R47, R46.reuse, R43, 0.13980610668659210205 ;  /* 0x3e0f29552e2f7423 */ /* 0x040fe2000001002b */
[----:B------:R-:W-:Y:S01]  /*0ea0*/  FMUL R43, R51, 0.125 ;  /* 0x3e000000332b7820 */ /* 0x000fe20000400000 */
[----:B------:R-:W-:Y:S02]  /*0eb0*/  IADD3 R44, R35, -0x3f2aaaab, RZ ;  /* 0xc0d55555232c7810 */ /* 0x000fe40007ffe0ff */
[C---:B------:R-:W-:Y:S01]  /*0ec0*/  FFMA.FTZ R47, R46.reuse, R47, -0.16684235632419586182 ;  /* 0xbe2ad8b92e2f7423 */ /* 0x040fe2000001002f */
[----:B------:R-:W-:Y:S02]  /*0ed0*/  SEL R51, RZ, 0x10, !P6 ;  /* 0x00000010ff337807 */ /* 0x000fe40007000000 */
[----:B------:R-:W-:Y:S01]  /*0ee0*/  FSETP.GEU.AND P2, PT, R43, 1.175494350822287508e-38, PT ;  /* 0x008000002b00780b */ /* 0x000fe20003f4e000 */
[----:B------:R-:W-:Y:S01]  /*0ef0*/  FFMA.FTZ R47, R46, R47, 0.20012299716472625732 ;  /* 0x3e4ced0b2e2f7423 */ /* 0x000fe2000001002f */
[----:B------:R-:W-:-:S03]  /*0f00*/  LOP3.LUT R44, R44, 0xff800000, RZ, 0xc0, !PT ;  /* 0xff8000002c2c7812 */ /* 0x000fc600078ec0ff */
[C---:B------:R-:W-:Y:S01]  /*0f10*/  FFMA.FTZ R47, R46.reuse, R47, -0.24999669194221496582 ;  /* 0xbe7fff222e2f7423 */ /* 0x040fe2000001002f */
[-C--:B------:R-:W-:Y:S02]  /*0f20*/  IADD3 R48, R35, -R44.reuse, RZ ;  /* 0x8000002c23307210 */ /* 0x080fe40007ffe0ff */
[----:B------:R-:W-:Y:S01]  /*0f30*/  I2FP.F32.S32 R44, R44 ;  /* 0x0000002c002c7245 */ /* 0x000fe20000201400 */
[----:B------:R-:W-:Y:S02]  /*0f40*/  FFMA.FTZ R47, R46, R47, 0.33333182334899902344 ;  /* 0x3eaaaa782e2f7423 */ /* 0x000fe4000001002f */
[----:B------:R-:W-:Y:S02]  /*0f50*/  FADD R48, R48, -1 ;  /* 0xbf80000030307421 */ /* 0x000fe40000000000 */
[----:B------:R-:W-:Y:S01]  /*0f60*/  FFMA.FTZ R47, R46, R47, -0.5 ;  /* 0xbf0000002e2f7423 */ /* 0x000fe2000001002f */
[----:B------:R-:W-:Y:S01]  /*0f70*/  @!P2 FMUL R43, R43, 8388608 ;  /* 0x4b0000002b2ba820 */ /* 0x000fe20000400000 */
[----:B------:R-:W-:-:S02]  /*0f80*/  FFMA.FTZ R53, R48, -R33, 0.14084610342979431152 ;  /* 0x3e1039f630357423 */ /* 0x000fc40000010821 */
[----:B------:R-:W-:Y:S02]  /*0f90*/  FMUL R47, R46, R47 ;  /* 0x0000002f2e2f7220 */ /* 0x000fe40000400000 */
[----:B------:R-:W-:Y:S02]  /*0fa0*/  FFMA.FTZ R53, R48, R53, -0.12148627638816833496 ;  /* 0xbdf8cdcc30357423 */ /* 0x000fe40000010035 */
[----:B------:R-:W-:Y:S01]  /*0fb0*/  FFMA.FTZ R47, R46, R47, R46 ;  /* 0x0000002f2e2f7223 */ /* 0x000fe2000001002e */
[----:B------:R-:W-:Y:S01]  /*0fc0*/  IADD3 R46, R43, -0x3f2aaaab, RZ ;  /* 0xc0d555552b2e7810 */ /* 0x000fe20007ffe0ff */
[----:B------:R-:W-:-:S03]  /*0fd0*/  FFMA.FTZ R53, R48, R53, 0.13980610668659210205 ;  /* 0x3e0f295530357423 */ /* 0x000fc60000010035 */
[----:B------:R-:W-:Y:S01]  /*0fe0*/  LOP3.LUT R46, R46, 0xff800000, RZ, 0xc0, !PT ;  /* 0xff8000002e2e7812 */ /* 0x000fe200078ec0ff */
[----:B------:R-:W-:-:S04]  /*0ff0*/  FFMA.FTZ R53, R48, R53, -0.16684235632419586182 ;  /* 0xbe2ad8b930357423 */ /* 0x000fc80000010035 */
[----:B------:R-:W-:-:S04]  /*1000*/  FFMA.FTZ R53, R48, R53, 0.20012299716472625732 ;  /* 0x3e4ced0b30357423 */ /* 0x000fc80000010035 */
[----:B------:R-:W-:-:S04]  /*1010*/  FFMA.FTZ R53, R48, R53, -0.24999669194221496582 ;  /* 0xbe7fff2230357423 */ /* 0x000fc80000010035 */
[----:B------:R-:W-:-:S04]  /*1020*/  FFMA.FTZ R53, R48, R53, 0.33333182334899902344 ;  /* 0x3eaaaa7830357423 */ /* 0x000fc80000010035 */
[----:B------:R-:W-:-:S04]  /*1030*/  FFMA.FTZ R53, R48, R53, -0.5 ;  /* 0xbf00000030357423 */ /* 0x000fc80000010035 */
[----:B------:R-:W-:-:S04]  /*1040*/  FMUL R53, R48, R53 ;  /* 0x0000003530357220 */ /* 0x000fc80000400000 */
[----:B------:R-:W-:Y:S01]  /*1050*/  FFMA.FTZ R48, R48, R53, R48 ;  /* 0x0000003530307223 */ /* 0x000fe20000010030 */
[----:B--2---:R0:W-:Y:S02]  /*1060*/  STS.64 [R17], R4 ;  /* 0x0000000411007388 */ /* 0x0041e40000000a00 */
[----:B0-----:R-:W-:Y:S01]  /*1070*/  IMAD.IADD R4, R43, 0x1, -R46 ;  /* 0x000000012b047824 */ /* 0x001fe200078e0a2e */
[----:B------:R-:W-:Y:S02]  /*1080*/  FSEL R5, RZ, -23, P5 ;  /* 0xc1b80000ff057808 */ /* 0x000fe40002800000 */
[----:B------:R-:W-:Y:S01]  /*1090*/  I2FP.F32.S32 R46, R46 ;  /* 0x0000002e002e7245 */ /* 0x000fe20000201400 */
[----:B------:R-:W-:Y:S02]  /*10a0*/  FADD R4, R4, -1 ;  /* 0xbf80000004047421 */ /* 0x000fe40000000000 */
[----:B------:R-:W-:Y:S02]  /*10b0*/  FFMA.FTZ R50, R50, 1.1920928955078125e-07, R5 ;  /* 0x3400000032327823 */ /* 0x000fe40000010005 */
[----:B------:R-:W-:-:S02]  /*10c0*/  FFMA.FTZ R5, R4, -R33, 0.14084610342979431152 ;  /* 0x3e1039f604057423 */ /* 0x000fc40000010821 */
[----:B------:R-:W-:Y:S01]  /*10d0*/  FFMA.FTZ R49, R50, 0.69314718246459960938, R49 ;  /* 0x3f31721832317823 */ /* 0x000fe20000010031 */
[----:B------:R-:W-:Y:S01]  /*10e0*/  BAR.SYNC.DEFER_BLOCKING 0x0 ;  /* 0x0000000000007b1d */ /* 0x000fe20000010000 */
[----:B------:R-:W-:Y:S01]  /*10f0*/  FFMA.FTZ R5, R4, R5, -0.12148627638816833496 ;  /* 0xbdf8cdcc04057423 */ /* 0x000fe20000010005 */
[----:B------:R-:W-:Y:S02]  /*1100*/  IADD3 R50, P5, R36, R51, RZ ;  /* 0x0000003324327210 */ /* 0x000fe40007fbe0ff */
[----:B------:R-:W-:Y:S01]  /*1110*/  SEL R36, RZ, 0x10, !P1 ;  /* 0x00000010ff247807 */ /* 0x000fe20004800000 */
[C---:B------:R-:W-:Y:S02]  /*1120*/  FFMA.FTZ R5, R4.reuse, R5, 0.13980610668659210205 ;  /* 0x3e0f295504057423 */ /* 0x040fe40000010005 */
[----:B------:R-:W-:Y:S01]  /*1130*/  IMAD.X R40, RZ, RZ, R40, P5 ;  /* 0x000000ffff287224 */ /* 0x000fe200028e0628 */
[----:B------:R-:W-:Y:S01]  /*1140*/  IADD3 R53, P1, R39, R36, RZ ;  /* 0x0000002427357210 */ /* 0x000fe20007f3e0ff */
[----:B------:R-:W-:-:S03]  /*1150*/  FFMA.FTZ R5, R4, R5, -0.16684235632419586182 ;  /* 0xbe2ad8b904057423 */ /* 0x000fc60000010005 */
[----:B------:R-:W-:Y:S01]  /*1160*/  SHF.R.U32.HI R51, RZ, 0x1a, R40 ;  /* 0x0000001aff337819 */ /* 0x000fe20000011628 */
[C---:B------:R-:W-:Y:S01]  /*1170*/  FFMA.FTZ R5, R4.reuse, R5, 0.20012299716472625732 ;  /* 0x3e4ced0b04057423 */ /* 0x040fe20000010005 */
[----:B------:R-:W-:Y:S02]  /*1180*/  IMAD.X R41, RZ, RZ, R41, P1 ;  /* 0x000000ffff297224 */ /* 0x000fe400008e0629 */
[----:B------:R-:W-:Y:S01]  /*1190*/  LOP3.LUT R51, R51, 0x20, RZ, 0xc0, !PT ;  /* 0x0000002033337812 */ /* 0x000fe200078ec0ff */
[----:B------:R-:W-:-:S03]  /*11a0*/  FFMA.FTZ R5, R4, R5, -0.24999669194221496582 ;  /* 0xbe7fff2204057423 */ /* 0x000fc60000010005 */
[----:B------:R-:W-:Y:S01]  /*11b0*/  IADD3 R51, P5, R51, R50, RZ ;  /* 0x0000003233337210 */ /* 0x000fe20007fbe0ff */
[----:B------:R-:W-:-:S04]  /*11c0*/  FFMA.FTZ R5, R4, R5, 0.33333182334899902344 ;  /* 0x3eaaaa7804057423 */ /* 0x000fc80000010005 */
[----:B------:R-:W-:Y:S01]  /*11d0*/  FFMA.FTZ R5, R4, R5, -0.5 ;  /* 0xbf00000004057423 */ /* 0x000fe20000010005 */
[----:B------:R-:W-:-:S03]  /*11e0*/  IMAD.X R40, RZ, RZ, R40, P5 ;  /* 0x000000ffff287224 */ /* 0x000fc600028e0628 */
[----:B------:R-:W-:-:S04]  /*11f0*/  FMUL R5, R4, R5 ;  /* 0x0000000504057220 */ /* 0x000fc80000400000 */
[----:B------:R-:W-:Y:S01]  /*1200*/  FFMA.FTZ R36, R4, R5, R4 ;  /* 0x0000000504247223 */ /* 0x000fe20000010004 */
[----:B------:R-:W-:Y:S01]  /*1210*/  IMAD.IADD R4, R34, 0x1, -R14 ;  /* 0x0000000122047824 */ /* 0x000fe200078e0a0e */
[----:B------:R-:W-:-:S04]  /*1220*/  SHF.R.U32.HI R34, RZ, 0x1a, R41 ;  /* 0x0000001aff227819 */ /* 0x000fc80000011629 */
[----:B------:R-:W-:Y:S02]  /*1230*/  IABS R39, R4 ;  /* 0x0000000400277213 */ /* 0x000fe40000000000 */
[----:B------:R-:W-:Y:S02]  /*1240*/  LOP3.LUT R34, R34, 0x20, RZ, 0xc0, !PT ;  /* 0x0000002022227812 */ /* 0x000fe400078ec0ff */
[----:B------:R-:W-:Y:S02]  /*1250*/  I2FP.F32.S32 R5, R39 ;  /* 0x0000002700057245 */ /* 0x000fe40000201400 */
[----:B------:R-:W-:-:S03]  /*1260*/  IADD3 R34, P1, R34, R53, RZ ;  /* 0x0000003522227210 */ /* 0x000fc60007f3e0ff */
[----:B------:R-:W-:Y:S01]  /*1270*/  FMUL R5, R5, 0.125 ;  /* 0x3e00000005057820 */ /* 0x000fe20000400000 */
[----:B------:R-:W-:-:S04]  /*1280*/  LOP3.LUT R34, R51, R34, RZ, 0xfc, !PT ;  /* 0x0000002233227212 */ /* 0x000fc800078efcff */
[----:B------:R-:W-:-:S04]  /*1290*/  FSETP.GEU.AND P6, PT, R5, 1.175494350822287508e-38, PT ;  /* 0x008000000500780b */ /* 0x000fc80003fce000 */
[----:B------:R-:W-:-:S09]  /*12a0*/  FSEL R50, RZ, -23, P6 ;  /* 0xc1b80000ff327808 */ /* 0x000fd20003000000 */
[----:B------:R-:W-:Y:S01]  /*12b0*/  @!P6 FMUL R5, R5, 8388608 ;  /* 0x4b0000000505e820 */ /* 0x000fe20000400000 */
[----:B------:R-:W-:-:S04]  /*12c0*/  ISETP.GT.AND P6, PT, R32, RZ, PT ;  /* 0x000000ff2000720c */ /* 0x000fc80003fc4270 */
[C---:B------:R-:W-:Y:S02]  /*12d0*/  IADD3 R51, R5.reuse, -0x3f2aaaab, RZ ;  /* 0xc0d5555505337810 */ /* 0x040fe40007ffe0ff */
[----:B------:R-:W-:Y:S02]  /*12e0*/  ISETP.GE.U32.AND P5, PT, R5, 0x7f800000, PT ;  /* 0x7f8000000500780c */ /* 0x000fe40003fa6070 */
[----:B------:R-:W-:-:S04]  /*12f0*/  LOP3.LUT R52, R51, 0xff800000, RZ, 0xc0, !PT ;  /* 0xff80000033347812 */ /* 0x000fc800078ec0ff */
[----:B------:R-:W-:Y:S01]  /*1300*/  I2FP.F32.S32 R51, R52 ;  /* 0x0000003400337245 */ /* 0x000fe20000201400 */
[----:B------:R-:W-:-:S04]  /*1310*/  IMAD.IADD R52, R5, 0x1, -R52 ;  /* 0x0000000105347824 */ /* 0x000fc800078e0a34 */
[----:B------:R-:W-:Y:S01]  /*1320*/  FADD R52, R52, -1 ;  /* 0xbf80000034347421 */ /* 0x000fe20000000000 */
[----:B------:R-:W-:-:S03]  /*1330*/  FFMA.FTZ R50, R51, 1.1920928955078125e-07, R50 ;  /* 0x3400000033327823 */ /* 0x000fc60000010032 */
[----:B------:R-:W-:-:S04]  /*1340*/  FFMA.FTZ R33, R52, -R33, 0.14084610342979431152 ;  /* 0x3e1039f634217423 */ /* 0x000fc80000010821 */
[----:B------:R-:W-:-:S04]  /*1350*/  FFMA.FTZ R33, R52, R33, -0.12148627638816833496 ;  /* 0xbdf8cdcc34217423 */ /* 0x000fc80000010021 */
[----:B------:R-:W-:-:S04]  /*1360*/  FFMA.FTZ R33, R52, R33, 0.13980610668659210205 ;  /* 0x3e0f295534217423 */ /* 0x000fc80000010021 */
[----:B------:R-:W-:-:S04]  /*1370*/  FFMA.FTZ R33, R52, R33, -0.16684235632419586182 ;  /* 0xbe2ad8b934217423 */ /* 0x000fc80000010021 */
[----:B------:R-:W-:-:S04]  /*1380*/  FFMA.FTZ R33, R52, R33, 0.20012299716472625732 ;  /* 0x3e4ced0b34217423 */ /* 0x000fc80000010021 */
[----:B------:R-:W-:-:S04]  /*1390*/  FFMA.FTZ R33, R52, R33, -0.24999669194221496582 ;  /* 0xbe7fff2234217423 */ /* 0x000fc80000010021 */
[----:B------:R-:W-:-:S04]  /*13a0*/  FFMA.FTZ R33, R52, R33, 0.33333182334899902344 ;  /* 0x3eaaaa7834217423 */ /* 0x000fc80000010021 */
[----:B------:R-:W-:-:S04]  /*13b0*/  FFMA.FTZ R33, R52, R33, -0.5 ;  /* 0xbf00000034217423 */ /* 0x000fc80000010021 */
[----:B------:R-:W-:-:S04]  /*13c0*/  FMUL R33, R52, R33 ;  /* 0x0000002134217220 */ /* 0x000fc80000400000 */
[----:B------:R-:W-:-:S04]  /*13d0*/  FFMA.FTZ R33, R52, R33, R52 ;  /* 0x0000002134217223 */ /* 0x000fc80000010034 */
[----:B------:R-:W-:Y:S01]  /*13e0*/  FFMA.FTZ R33, R50, 0.69314718246459960938, R33 ;  /* 0x3f31721832217823 */ /* 0x000fe20000010021 */
[----:B------:R-:W-:-:S04]  /*13f0*/  @P5 IMAD.MOV.U32 R50, RZ, RZ, 0x7f800000 ;  /* 0x7f800000ff325424 */ /* 0x000fc800078e00ff */
[----:B------:R-:W-:Y:S01]  /*1400*/  @P5 FFMA.FTZ R33, R5, R50, +INF ;  /* 0x7f80000005215423 */ /* 0x000fe20000010032 */
[----:B------:R-:W-:-:S03]  /*1410*/  ISETP.GT.AND P5, PT, R4, RZ, PT ;  /* 0x000000ff0400720c */ /* 0x000fc60003fa4270 */
[----:B------:R-:W-:Y:S01]  /*1420*/  FMUL.M8 R50, R33, 0.36067375540733337402 ;  /* 0x3eb8aa3b21327820 */ /* 0x000fe20000700000 */
[----:B------:R-:W-:Y:S01]  /*1430*/  IMAD.X R33, RZ, RZ, R41, P1 ;  /* 0x000000ffff217224 */ /* 0x000fe200008e0629 */
[----:B------:R-:W-:Y:S02]  /*1440*/  FSEL R41, RZ, -23, P2 ;  /* 0xc1b80000ff297808 */ /* 0x000fe40001000000 */
[----:B------:R-:W0:Y:S02]  /*1450*/  F2I.S64.TRUNC R4, R50 ;  /* 0x0000003200047311 */ /* 0x000e24000020d900 */
[----:B------:R-:W-:Y:S01]  /*1460*/  LOP3.LUT R33, R40, R33, RZ, 0xfc, !PT ;  /* 0x0000002128217212 */ /* 0x000fe200078efcff */
[----:B------:R-:W-:Y:S01]  /*1470*/  FFMA.FTZ R41, R46, 1.1920928955078125e-07, R41 ;  /* 0x340000002e297823 */ /* 0x000fe20000010029 */
[----:B------:R-:W-:Y:S02]  /*1480*/  FSEL R40, RZ, -23, P4 ;  /* 0xc1b80000ff287808 */ /* 0x000fe40002000000 */
[----:B------:R-:W-:Y:S01]  /*1490*/  ISETP.GE.AND P4, PT, R39, 0x8, PT ;  /* 0x000000082700780c */ /* 0x000fe20003f86270 */
[----:B------:R-:W-:Y:S01]  /*14a0*/  FFMA.FTZ R36, R41, 0.69314718246459960938, R36 ;  /* 0x3f31721829247823 */ /* 0x000fe20000010024 */
[----:B0-----:R-:W-:Y:S01]  /*14b0*/  IADD3 R51, P1, R4, 0x8, RZ ;  /* 0x0000000804337810 */ /* 0x001fe20007f3e0ff */
[----:B------:R-:W-:Y:S01]  /*14c0*/  FFMA.FTZ R4, R45, 1.1920928955078125e-07, R40 ;  /* 0x340000002d047823 */ /* 0x000fe20000010028 */
[----:B------:R-:W-:-:S03]  /*14d0*/  IMAD.MOV.U32 R40, RZ, RZ, R39 ;  /* 0x000000ffff287224 */ /* 0x000fc600078e0027 */
[----:B------:R-:W-:Y:S01]  /*14e0*/  IMAD.X R45, RZ, RZ, R5, P1 ;  /* 0x000000ffff2d7224 */ /* 0x000fe200008e0605 */
[----:B------:R-:W-:Y:S01]  /*14f0*/  FSEL R5, RZ, -23, P3 ;  /* 0xc1b80000ff057808 */ /* 0x000fe20001800000 */
[----:B------:R-:W-:Y:S01]  /*1500*/  FFMA.FTZ R4, R4, 0.69314718246459960938, R47 ;  /* 0x3f31721804047823 */ /* 0x000fe2000001002f */
[----:B------:R-:W-:Y:S02]  /*1510*/  ISETP.LT.U32.AND P1, PT, R51, 0xf, PT ;  /* 0x0000000f3300780c */ /* 0x000fe40003f21070 */
[----:B------:R-:W-:Y:S01]  /*1520*/  ISETP.GE.U32.AND P3, PT, R6, 0x7f800000, PT ;  /* 0x7f8000000600780c */ /* 0x000fe20003f66070 */
[----:B------:R-:W-:Y:S01]  /*1530*/  FFMA.FTZ R5, R44, 1.1920928955078125e-07, R5 ;  /* 0x340000002c057823 */ /* 0x000fe20000010005 */
[----:B------:R-:W-:Y:S02]  /*1540*/  SEL R44, RZ, 0x10, !P6 ;  /* 0x00000010ff2c7807 */ /* 0x000fe40007000000 */
[----:B------:R-:W-:Y:S01]  /*1550*/  ISETP.LT.AND.EX P1, PT, R45, RZ, PT, P1 ;  /* 0x000000ff2d00720c */ /* 0x000fe20003f21310 */
[----:B------:R-:W-:Y:S01]  /*1560*/  FFMA.FTZ R48, R5, 0.69314718246459960938, R48 ;  /* 0x3f31721805307823 */ /* 0x000fe20000010030 */
[----:B------:R-:W-:-:S02]  /*1570*/  IADD3 R44, P2, R7, R44, RZ ;  /* 0x0000002c072c7210 */ /* 0x000fc40007f5e0ff */
[----:B------:R-:W-:Y:S02]  /*1580*/  SHF.R.S32.HI R7, RZ, 0x1f, R39 ;  /* 0x0000001fff077819 */ /* 0x000fe40000011427 */
[----:B------:R-:W-:Y:S01]  /*1590*/  @P4 SEL R40, R51, 0xf, P1 ;  /* 0x0000000f33284807 */ /* 0x000fe20000800000 */
[----:B------:R-:W-:Y:S01]  /*15a0*/  IMAD.X R38, RZ, RZ, R38, P2 ;  /* 0x000000ffff267224 */ /* 0x000fe200010e0626 */
[----:B------:R-:W-:Y:S01]  /*15b0*/  SEL R39, RZ, 0x10, !P5 ;  /* 0x00000010ff277807 */ /* 0x000fe20006800000 */
[----:B------:R-:W-:Y:S01]  /*15c0*/  @P3 IMAD.MOV.U32 R5, RZ, RZ, 0x7f800000 ;  /* 0x7f800000ff053424 */ /* 0x000fe200078e00ff */
[----:B------:R-:W-:Y:S02]  /*15d0*/  @P4 SEL R7, R45, RZ, P1 ;  /* 0x000000ff2d074207 */ /* 0x000fe40000800000 */
[----:B------:R-:W-:Y:S01]  /*15e0*/  IADD3 R39, P1, R40, R39, RZ ;  /* 0x0000002728277210 */ /* 0x000fe20007f3e0ff */
[----:B------:R-:W-:Y:S01]  /*15f0*/  @P3 FFMA.FTZ R4, R6, R5, +INF ;  /* 0x7f80000006043423 */ /* 0x000fe20000010005 */
[----:B------:R-:W-:-:S02]  /*1600*/  ISETP.GE.U32.AND P2, PT, R31, 0x7f800000, PT ;  /* 0x7f8000001f00780c */ /* 0x000fc40003f46070 */
[----:B------:R-:W-:Y:S01]  /*1610*/  ISETP.GE.U32.AND P4, PT, R35, 0x7f800000, PT ;  /* 0x7f8000002300780c */ /* 0x000fe20003f86070 */
[----:B------:R-:W-:Y:S01]  /*1620*/  IMAD.X R40, RZ, RZ, R7, P1 ;  /* 0x000000ffff287224 */ /* 0x000fe200008e0607 */
[----:B------:R-:W-:Y:S02]  /*1630*/  SHF.R.U32.HI R7, RZ, 0x1a, R38 ;  /* 0x0000001aff077819 */ /* 0x000fe40000011626 */
[----:B------:R-:W-:Y:S02]  /*1640*/  ISETP.GE.U32.AND P5, PT, R43, 0x7f800000, PT ;  /* 0x7f8000002b00780c */ /* 0x000fe40003fa6070 */
[----:B------:R-:W-:Y:S02]  /*1650*/  SHF.R.U32.HI R32, RZ, 0x1a, R40 ;  /* 0x0000001aff207819 */ /* 0x000fe40000011628 */
[----:B------:R-:W-:Y:S02]  /*1660*/  LOP3.LUT R7, R7, 0x20, RZ, 0xc0, !PT ;  /* 0x0000002007077812 */ /* 0x000fe400078ec0ff */
[----:B------:R-:W-:-:S02]  /*1670*/  LOP3.LUT R32, R32, 0x20, RZ, 0xc0, !PT ;  /* 0x0000002020207812 */ /* 0x000fc400078ec0ff */
[----:B------:R-:W-:Y:S02]  /*1680*/  IADD3 R7, P6, R7, R44, RZ ;  /* 0x0000002c07077210 */ /* 0x000fe40007fde0ff */
[----:B------:R-:W-:-:S04]  /*1690*/  IADD3 R32, P1, R32, R39, RZ ;  /* 0x0000002720207210 */ /* 0x000fc80007f3e0ff */
[----:B------:R-:W-:Y:S01]  /*16a0*/  LOP3.LUT R34, R34, R7, R32, 0xfe, !PT ;  /* 0x0000000722227212 */ /* 0x000fe200078efe20 */
[----:B------:R-:W-:Y:S02]  /*16b0*/  IMAD.X R7, RZ, RZ, R40, P1 ;  /* 0x000000ffff077224 */ /* 0x000fe400008e0628 */
[----:B------:R-:W-:Y:S01]  /*16c0*/  IMAD.X R32, RZ, RZ, R38, P6 ;  /* 0x000000ffff207224 */ /* 0x000fe200030e0626 */
[----:B------:R-:W-:Y:S01]  /*16d0*/  ISETP.GE.U32.AND P1, PT, R34, 0x20, PT ;  /* 0x000000202200780c */ /* 0x000fe20003f26070 */
[----:B------:R-:W-:Y:S02]  /*16e0*/  @P4 IMAD.MOV.U32 R34, RZ, RZ, 0x7f800000 ;  /* 0x7f800000ff224424 */ /* 0x000fe400078e00ff */
[----:B------:R-:W-:Y:S01]  /*16f0*/  @P5 IMAD.MOV.U32 R38, RZ, RZ, 0x7f800000 ;  /* 0x7f800000ff265424 */ /* 0x000fe200078e00ff */
[----:B------:R-:W-:Y:S01]  /*1700*/  LOP3.LUT R33, R33, R32, R7, 0xfe, !PT ;  /* 0x0000002021217212 */ /* 0x000fe200078efe07 */
[----:B------:R-:W-:Y:S01]  /*1710*/  @P2 IMAD.MOV.U32 R32, RZ, RZ, 0x7f800000 ;  /* 0x7f800000ff202424 */ /* 0x000fe200078e00ff */
[----:B------:R-:W-:Y:S01]  /*1720*/  @P4 FFMA.FTZ R48, R35, R34, +INF ;  /* 0x7f80000023304423 */ /* 0x000fe20000010022 */
[----:B------:R-:W-:Y:S01]  /*1730*/  @P5 FFMA.FTZ R36, R43, R38, +INF ;  /* 0x7f8000002b245423 */ /* 0x000fe20000010026 */
[----:B------:R-:W-:Y:S01]  /*1740*/  ISETP.GE.U32.AND.EX P1, PT, R33, RZ, PT, P1 ;  /* 0x000000ff2100720c */ /* 0x000fe20003f26110 */
[----:B------:R-:W-:-:S12]  /*1750*/  @P2 FFMA.FTZ R49, R31, R32, +INF ;  /* 0x7f8000001f312423 */ /* 0x000fd80000010020 */
[----:B------:R-:W-:Y:S05]  /*1760*/  @P1 BRA `(.L_x_0) ;  /* 0x0000336000001947 */ /* 0x000fea0003800000 */
[----:B------:R-:W-:Y:S01]  /*1770*/  FMUL.M8 R4, R4, 0.36067375540733337402 ;  /* 0x3eb8aa3b04047820 */ /* 0x000fe20000700000 */
[----:B------:R-:W-:Y:S01]  /*1780*/  FSETP.NEU.AND P1, PT, R6, RZ, PT ;  /* 0x000000ff0600720b */ /* 0x000fe20003f2d000 */
[----:B------:R-:W-:Y:S01]  /*1790*/  FMUL.M8 R49, R49, 0.36067375540733337402 ;  /* 0x3eb8aa3b31317820 */ /* 0x000fe20000700000 */
[----:B------:R-:W-:Y:S01]  /*17a0*/  FMUL.M8 R48, R48, 0.36067375540733337402 ;  /* 0x3eb8aa3b30307820 */ /* 0x000fe20000700000 */
[----:B------:R-:W-:Y:S01]  /*17b0*/  ISETP.GE.AND P5, PT, R9, 0x8, PT ;  /* 0x000000080900780c */ /* 0x000fe20003fa6270 */
[----:B------:R-:W-:Y:S01]  /*17c0*/  FMUL.M8 R36, R36, 0.36067375540733337402 ;  /* 0x3eb8aa3b24247820 */ /* 0x000fe20000700000 */
[----:B------:R-:W-:Y:S01]  /*17d0*/  FSEL R4, R4, -INF , P1 ;  /* 0xff80000004047808 */ /* 0x000fe20000800000 */
[----:B------:R-:W-:Y:S01]  /*17e0*/  IMAD.MOV.U32 R34, RZ, RZ, R9 ;  /* 0x000000ffff227224 */ /* 0x000fe200078e0009 */
[----:B------:R-:W-:Y:S01]  /*17f0*/  FSETP.NEU.AND P1, PT, R31, RZ, PT ;  /* 0x000000ff1f00720b */ /* 0x000fe20003f2d000 */
[----:B------:R-:W-:Y:S01]  /*1800*/  WARPSYNC 0xffffffff ;  /* 0xffffffff00007948 */ /* 0x000fe20003800000 */
[----:B------:R-:W-:-:S02]  /*1810*/  FSETP.NEU.AND P4, PT, R43, RZ, PT ;  /* 0x000000ff2b00720b */ /* 0x000fc40003f8d000 */
[----:B------:R-:W0:Y:S01]  /*1820*/  F2I.S64.TRUNC R4, R4 ;  /* 0x0000000400047311 */ /* 0x000e22000020d900 */
[----:B------:R-:W-:Y:S02]  /*1830*/  FSEL R6, R49, -INF , P1 ;  /* 0xff80000031067808 */ /* 0x000fe40000800000 */
[----:B------:R-:W-:Y:S02]  /*1840*/  FSETP.NEU.AND P1, PT, R35, RZ, PT ;  /* 0x000000ff2300720b */ /* 0x000fe40003f2d000 */
[----:B------:R-:W-:Y:S02]  /*1850*/  ISETP.GE.AND P3, PT, R30, 0x8, PT ;  /* 0x000000081e00780c */ /* 0x000fe40003f66270 */
[----:B------:R-:W-:Y:S01]  /*1860*/  FSEL R32, R48, -INF , P1 ;  /* 0xff80000030207808 */ /* 0x000fe20000800000 */
[----:B------:R-:W1:Y:S01]  /*1870*/  F2I.S64.TRUNC R6, R6 ;  /* 0x0000000600067311 */ /* 0x000e62000020d900 */
[----:B------:R-:W-:Y:S02]  /*1880*/  SHF.R.S32.HI R35, RZ, 0x1f, R9 ;  /* 0x0000001fff237819 */ /* 0x000fe40000011409 */
[----:B------:R-:W-:-:S02]  /*1890*/  ISETP.GT.AND P2, PT, R37, RZ, PT ;  /* 0x000000ff2500720c */ /* 0x000fc40003f44270 */
[----:B0-----:R-:W-:-:S03]  /*18a0*/  IADD3 R38, P1, R4, 0x8, RZ ;  /* 0x0000000804267810 */ /* 0x001fc60007f3e0ff */
[----:B------:R-:W0:Y:S01]  /*18b0*/  F2I.S64.TRUNC R32, R32 ;  /* 0x0000002000207311 */ /* 0x000e22000020d900 */
[----:B------:R-:W-:Y:S01]  /*18c0*/  FSEL R4, R36, -INF , P4 ;  /* 0xff80000024047808 */ /* 0x000fe20002000000 */
[----:B------:R-:W-:Y:S01]  /*18d0*/  IMAD.X R5, RZ, RZ, R5, P1 ;  /* 0x000000ffff057224 */ /* 0x000fe200008e0605 */
[----:B------:R-:W-:Y:S02]  /*18e0*/  ISETP.LT.U32.AND P1, PT, R38, 0xf, PT ;  /* 0x0000000f2600780c */ /* 0x000fe40003f21070 */
[----:B-1----:R-:W-:Y:S01]  /*18f0*/  IADD3 R31, P6, R6, 0x8, RZ ;  /* 0x00000008061f7810 */ /* 0x002fe20007fde0ff */
[----:B------:R-:W-:Y:S01]  /*1900*/  IMAD.MOV.U32 R6, RZ, RZ, R30 ;  /* 0x000000ffff067224 */ /* 0x000fe200078e001e */
[----:B------:R-:W-:Y:S02]  /*1910*/  ISETP.LT.AND.EX P1, PT, R5, RZ, PT, P1 ;  /* 0x000000ff0500720c */ /* 0x000fe40003f21310 */
[----:B------:R-:W-:Y:S02]  /*1920*/  IADD3.X R9, RZ, R7, RZ, P6, !PT ;  /* 0x00000007ff097210 */ /* 0x000fe400037fe4ff */
[----:B------:R-:W-:-:S02]  /*1930*/  @P5 SEL R34, R38, 0xf, P1 ;  /* 0x0000000f26225807 */ /* 0x000fc40000800000 */
[----:B------:R-:W-:Y:S02]  /*1940*/  @P5 SEL R35, R5, RZ, P1 ;  /* 0x000000ff05235207 */ /* 0x000fe40000800000 */
[----:B------:R-:W-:Y:S01]  /*1950*/  ISETP.LT.U32.AND P1, PT, R31, 0xf, PT ;  /* 0x0000000f1f00780c */ /* 0x000fe20003f21070 */
[----:B------:R-:W1:Y:S01]  /*1960*/  F2I.S64.TRUNC R4, R4 ;  /* 0x0000000400047311 */ /* 0x000e62000020d900 */
[----:B------:R-:W-:Y:S02]  /*1970*/  ISETP.GT.AND P5, PT, R29, RZ, PT ;  /* 0x000000ff1d00720c */ /* 0x000fe40003fa4270 */
[----:B------:R-:W-:Y:S02]  /*1980*/  ISETP.LT.AND.EX P1, PT, R9, RZ, PT, P1 ;  /* 0x000000ff0900720c */ /* 0x000fe40003f21310 */
[----:B------:R-:W-:Y:S02]  /*1990*/  ISETP.GT.AND P6, PT, R21, RZ, PT ;  /* 0x000000ff1500720c */ /* 0x000fe40003fc4270 */
[----:B------:R-:W-:-:S02]  /*19a0*/  @P3 SEL R6, R31, 0xf, P1 ;  /* 0x0000000f1f063807 */ /* 0x000fc40000800000 */
[----:B------:R-:W-:Y:S02]  /*19b0*/  SEL R21, RZ, 0x10, !P5 ;  /* 0x00000010ff157807 */ /* 0x000fe40006800000 */
[----:B------:R-:W-:Y:S02]  /*19c0*/  SEL R29, RZ, 0x10, !P6 ;  /* 0x00000010ff1d7807 */ /* 0x000fe40007000000 */
[----:B0-----:R-:W-:Y:S01]  /*19d0*/  IADD3 R36, P4, R32, 0x8, RZ ;  /* 0x0000000820247810 */ /* 0x001fe20007f9e0ff */
[----:B------:R-:W-:Y:S01]  /*19e0*/  IMAD.MOV.U32 R32, RZ, RZ, R8 ;  /* 0x000000ffff207224 */ /* 0x000fe200078e0008 */
[----:B------:R-:W-:Y:S02]  /*19f0*/  SHF.R.S32.HI R7, RZ, 0x1f, R30 ;  /* 0x0000001fff077819 */ /* 0x000fe4000001141e */
[----:B------:R-:W-:Y:S01]  /*1a00*/  @P3 SEL R7, R9, RZ, P1 ;  /* 0x000000ff09073207 */ /* 0x000fe20000800000 */
[----:B------:R-:W-:Y:S01]  /*1a10*/  IMAD.X R37, RZ, RZ, R33, P4 ;  /* 0x000000ffff257224 */ /* 0x000fe200020e0621 */
[----:B------:R-:W-:-:S02]  /*1a20*/  IADD3 R6, P6, R6, R21, RZ ;  /* 0x0000001506067210 */ /* 0x000fc40007fde0ff */
[----:B------:R-:W-:Y:S02]  /*1a30*/  IADD3 R30, P5, R34, R29, RZ ;  /* 0x0000001d221e7210 */ /* 0x000fe40007fbe0ff */
[----:B------:R-:W-:Y:S01]  /*1a40*/  ISETP.GE.AND P4, PT, R8, 0x8, PT ;  /* 0x000000080800780c */ /* 0x000fe20003f86270 */
[----:B------:R-:W-:Y:S01]  /*1a50*/  IMAD.X R7, RZ, RZ, R7, P6 ;  /* 0x000000ffff077224 */ /* 0x000fe200030e0607 */
[----:B-1----:R-:W-:Y:S01]  /*1a60*/  IADD3 R29, P3, R4, 0x8, RZ ;  /* 0x00000008041d7810 */ /* 0x002fe20007f7e0ff */
[----:B------:R-:W-:Y:S01]  /*1a70*/  IMAD.X R4, RZ, RZ, R35, P5 ;  /* 0x000000ffff047224 */ /* 0x000fe200028e0623 */
[----:B------:R-:W-:Y:S01]  /*1a80*/  ISETP.LT.U32.AND P1, PT, R36, 0xf, PT ;  /* 0x0000000f2400780c */ /* 0x000fe20003f21070 */
[----:B------:R-:W-:Y:S01]  /*1a90*/  IMAD.MOV.U32 R35, RZ, RZ, R42 ;  /* 0x000000ffff237224 */ /* 0x000fe200078e002a */
[----:B------:R-:W-:Y:S01]  /*1aa0*/  SHF.R.S32.HI R33, RZ, 0x1f, R8 ;  /* 0x0000001fff217819 */ /* 0x000fe20000011408 */
[----:B------:R-:W-:Y:S01]  /*1ab0*/  IMAD.X R38, RZ, RZ, R5, P3 ;  /* 0x000000ffff267224 */ /* 0x000fe200018e0605 */
[----:B------:R-:W-:-:S02]  /*1ac0*/  SHF.R.U32.HI R5, RZ, 0x1a, R7 ;  /* 0x0000001aff057819 */ /* 0x000fc40000011607 */
[----:B------:R-:W-:Y:S02]  /*1ad0*/  SHF.R.U32.HI R9, RZ, 0x1a, R4 ;  /* 0x0000001aff097819 */ /* 0x000fe40000011604 */
[----:B------:R-:W-:Y:S02]  /*1ae0*/  ISETP.LT.AND.EX P1, PT, R37, RZ, PT, P1 ;  /* 0x000000ff2500720c */ /* 0x000fe40003f21310 */
[----:B------:R-:W-:Y:S02]  /*1af0*/  LOP3.LUT R5, R5, 0x20, RZ, 0xc0, !PT ;  /* 0x0000002005057812 */ /* 0x000fe400078ec0ff */
[----:B------:R-:W-:Y:S02]  /*1b00*/  LOP3.LUT R9, R9, 0x20, RZ, 0xc0, !PT ;  /* 0x0000002009097812 */ /* 0x000fe400078ec0ff */
[----:B------:R-:W-:Y:S02]  /*1b10*/  @P4 SEL R32, R36, 0xf, P1 ;  /* 0x0000000f24204807 */ /* 0x000fe40000800000 */
[----:B------:R-:W-:-:S02]  /*1b20*/  @P4 SEL R33, R37, RZ, P1 ;  /* 0x000000ff25214207 */ /* 0x000fc40000800000 */
[----:B------:R-:W-:Y:S02]  /*1b30*/  IADD3 R5, P4, R5, R6, RZ ;  /* 0x0000000605057210 */ /* 0x000fe40007f9e0ff */
[----:B------:R-:W-:Y:S02]  /*1b40*/  IADD3 R9, P6, R9, R30, RZ ;  /* 0x0000001e09097210 */ /* 0x000fe40007fde0ff */
[----:B------:R-:W-:Y:S01]  /*1b50*/  ISETP.GT.AND P5, PT, R20, RZ, PT ;  /* 0x000000ff1400720c */ /* 0x000fe20003fa4270 */
[----:B------:R-:W-:Y:S01]  /*1b60*/  IMAD.X R7, RZ, RZ, R7, P4 ;  /* 0x000000ffff077224 */ /* 0x000fe200020e0607 */
[-C--:B------:R-:W-:Y:S01]  /*1b70*/  LEA R6, P4, R5, R2.reuse, 0x7 ;  /* 0x0000000205067211 */ /* 0x080fe200078838ff */
[----:B------:R-:W-:Y:S01]  /*1b80*/  IMAD.X R8, RZ, RZ, R4, P6 ;  /* 0x000000ffff087224 */ /* 0x000fe200030e0604 */
[----:B------:R-:W-:Y:S01]  /*1b90*/  SEL R21, RZ, 0x10, !P5 ;  /* 0x00000010ff157807 */ /* 0x000fe20006800000 */
[----:B------:R-:W0:Y:S01]  /*1ba0*/  LDS.U16 R20, [R18] ;  /* 0x0000000012147984 */ /* 0x000e220000000400 */
[----:B------:R-:W-:-:S02]  /*1bb0*/  LEA R4, P5, R9, R2, 0x7 ;  /* 0x0000000209047211 */ /* 0x000fc400078a38ff */
[----:B------:R-:W-:Y:S02]  /*1bc0*/  LEA.HI.X R7, R5, R3, R7, 0x7, P4 ;  /* 0x0000000305077211 */ /* 0x000fe400020f3c07 */
[----:B------:R-:W-:Y:S02]  /*1bd0*/  IADD3 R32, P4, R32, R21, RZ ;  /* 0x0000001520207210 */ /* 0x000fe40007f9e0ff */
[----:B------:R-:W-:Y:S01]  /*1be0*/  LEA.HI.X R5, R9, R3, R8, 0x7, P5 ;  /* 0x0000000309057211 */ /* 0x000fe200028f3c08 */
[----:B------:R-:W1:Y:S01]  /*1bf0*/  LDS.U16 R21, [R18+0x80] ;  /* 0x0000800012157984 */ /* 0x000e620000000400 */
[----:B------:R-:W-:Y:S01]  /*1c00*/  ISETP.GE.AND P3, PT, R42, 0x8, PT ;  /* 0x000000082a00780c */ /* 0x000fe20003f66270 */
[----:B------:R-:W-:Y:S01]  /*1c10*/  IMAD.X R33, RZ, RZ, R33, P4 ;  /* 0x000000ffff217224 */ /* 0x000fe200020e0621 */
[----:B------:R-:W-:Y:S01]  /*1c20*/  ISETP.LT.U32.AND P1, PT, R29, 0xf, PT ;  /* 0x0000000f1d00780c */ /* 0x000fe20003f21070 */
[----:B------:R-:W2:Y:S03]  /*1c30*/  LDS.U16 R9, [R18+0x100] ;  /* 0x0001000012097984 */ /* 0x000ea60000000400 */
[----:B------:R-:W-:Y:S01]  /*1c40*/  ISETP.LT.AND.EX P1, PT, R38, RZ, PT, P1 ;  /* 0x000000ff2600720c */ /* 0x000fe20003f21310 */
[----:B------:R-:W3:Y:S01]  /*1c50*/  LDS.U16 R8, [R18+0x180] ;  /* 0x0001800012087984 */ /* 0x000ee20000000400 */
[----:B------:R-:W-:-:S02]  /*1c60*/  SEL R30, RZ, 0x10, !P2 ;  /* 0x00000010ff1e7807 */ /* 0x000fc40005000000 */
[----:B------:R-:W-:-:S03]  /*1c70*/  SHF.R.S32.HI R34, RZ, 0x1f, R42 ;  /* 0x0000001fff227819 */ /* 0x000fc6000001142a */
[----:B------:R-:W-:Y:S01]  /*1c80*/  @P3 SEL R35, R29, 0xf, P1 ;  /* 0x0000000f1d233807 */ /* 0x000fe20000800000 */
[----:B------:R-:W-:Y:S01]  /*1c90*/  BAR.SYNC.DEFER_BLOCKING 0x0 ;  /* 0x0000000000007b1d */ /* 0x000fe20000010000 */
[----:B------:R-:W-:Y:S02]  /*1ca0*/  SHF.R.U32.HI R31, RZ, 0x1a, R33 ;  /* 0x0000001aff1f7819 */ /* 0x000fe40000011621 */
[----:B------:R-:W-:Y:S02]  /*1cb0*/  @P3 SEL R34, R38, RZ, P1 ;  /* 0x000000ff26223207 */ /* 0x000fe40000800000 */
[----:B------:R-:W-:Y:S02]  /*1cc0*/  IADD3 R35, P1, R35, R30, RZ ;  /* 0x0000001e23237210 */ /* 0x000fe40007f3e0ff */
[----:B------:R-:W-:-:S03]  /*1cd0*/  LOP3.LUT R31, R31, 0x20, RZ, 0xc0, !PT ;  /* 0x000000201f1f7812 */ /* 0x000fc600078ec0ff */
[----:B------:R-:W-:Y:S01]  /*1ce0*/  IMAD.X R34, RZ, RZ, R34, P1 ;  /* 0x000000ffff227224 */ /* 0x000fe200008e0622 */
[----:B------:R-:W-:Y:S01]  /*1cf0*/  IADD3 R31, P1, R31, R32, RZ ;  /* 0x000000201f1f7210 */ /* 0x000fe20007f3e0ff */
[----:B------:R4:W5:Y:S04]  /*1d00*/  LDG.E.EL.U16 R29, [R6.64] ;  /* 0x00000004061d7981 */ /* 0x000968000c2e1500 */
[----:B------:R0:W5:Y:S01]  /*1d10*/  LDG.E.EL.U16 R30, [R4.64] ;  /* 0x00000004041e7981 */ /* 0x000162000c2e1500 */
[----:B------:R-:W-:-:S04]  /*1d20*/  SHF.R.U32.HI R32, RZ, 0x1a, R34 ;  /* 0x0000001aff207819 */ /* 0x000fc80000011622 */
[----:B------:R-:W-:Y:S01]  /*1d30*/  LOP3.LUT R32, R32, 0x20, RZ, 0xc0, !PT ;  /* 0x0000002020207812 */ /* 0x000fe200078ec0ff */
[----:B----4-:R-:W-:Y:S01]  /*1d40*/  IMAD.X R7, RZ, RZ, R33, P1 ;  /* 0x000000ffff077224 */ /* 0x010fe200008e0621 */
[----:B------:R-:W-:-:S04]  /*1d50*/  LEA R6, P1, R31, R2, 0x7 ;  /* 0x000000021f067211 */ /* 0x000fc800078238ff */
[----:B------:R-:W-:Y:S02]  /*1d60*/  LEA.HI.X R7, R31, R3, R7, 0x7, P1 ;  /* 0x000000031f077211 */ /* 0x000fe400008f3c07 */
[----:B------:R-:W-:-:S03]  /*1d70*/  IADD3 R31, P1, R32, R35, RZ ;  /* 0x00000023201f7210 */ /* 0x000fc60007f3e0ff */
[----:B------:R-:W4:Y:S02]  /*1d80*/  LDG.E.EL.U16 R6, [R6.64] ;  /* 0x0000000406067981 */ /* 0x000f24000c2e1500 */
[----:B------:R-:W-:Y:S01]  /*1d90*/  IMAD.X R32, RZ, RZ, R34, P1 ;  /* 0x000000ffff207224 */ /* 0x000fe200008e0622 */
[----:B0-----:R-:W-:-:S04]  /*1da0*/  LEA R4, P1, R31, R2, 0x7 ;  /* 0x000000021f047211 */ /* 0x001fc800078238ff */
[----:B------:R-:W-:-:S05]  /*1db0*/  LEA.HI.X R5, R31, R3, R32, 0x7, P1 ;  /* 0x000000031f057211 */ /* 0x000fca00008f3c20 */
[----:B------:R0:W4:Y:S01]  /*1dc0*/  LDG.E.EL.U16 R31, [R4.64] ;  /* 0x00000004041f7981 */ /* 0x000122000c2e1500 */
[----:B------:R-:W-:Y:S01]  /*1dd0*/  IMAD.U32 R20, R20, 0x10000, RZ ;  /* 0x0001000014147824 */ /* 0x000fe200078e00ff */
[----:B------:R-:W-:Y:S01]  /*1de0*/  FSETP.NAN.AND P1, PT, R27, R27, PT ;  /* 0x0000001b1b00720b */ /* 0x000fe20003f28000 */
[----:B-1----:R-:W-:Y:S02]  /*1df0*/  IMAD.U32 R21, R21, 0x10000, RZ ;  /* 0x0001000015157824 */ /* 0x002fe400078e00ff */
[----:B--2---:R-:W-:Y:S02]  /*1e00*/  IMAD.U32 R9, R9, 0x10000, RZ ;  /* 0x0001000009097824 */ /* 0x004fe400078e00ff */
[----:B---3--:R-:W-:Y:S02]  /*1e10*/  IMAD.U32 R8, R8, 0x10000, RZ ;  /* 0x0001000008087824 */ /* 0x008fe400078e00ff */
[----:B------:R-:W-:Y:S02]  /*1e20*/  IMAD.MOV.U32 R37, RZ, RZ, 0x100 ;  /* 0x00000100ff257424 */ /* 0x000fe400078e00ff */
[----:B-----5:R-:W-:-:S04]  /*1e30*/  IMAD.U32 R29, R29, 0x10000, RZ ;  /* 0x000100001d1d7824 */ /* 0x020fc800078e00ff */
[----:B------:R-:W-:Y:S01]  /*1e40*/  FADD R20, R20, R29 ;  /* 0x0000001d14147221 */ /* 0x000fe20000000000 */
[----:B------:R-:W-:-:S04]  /*1e50*/  IMAD.U32 R30, R30, 0x10000, RZ ;  /* 0x000100001e1e7824 */ /* 0x000fc800078e00ff */
[----:B------:R-:W-:Y:S01]  /*1e60*/  FSETP.GT.AND P2, PT, R27, R20, PT ;  /* 0x000000141b00720b */ /* 0x000fe20003f44000 */
[----:B------:R-:W-:-:S03]  /*1e70*/  FADD R21, R21, R30 ;  /* 0x0000001e15157221 */ /* 0x000fc60000000000 */
[C---:B------:R-:W-:Y:S02]  /*1e80*/  FSEL R30, R27.reuse, R20, P2 ;  /* 0x000000141b1e7208 */ /* 0x040fe40001000000 */
[CC--:B------:R-:W-:Y:S02]  /*1e90*/  FSETP.GT.AND P2, PT, R28.reuse, R21.reuse, PT ;  /* 0x000000151c00720b */ /* 0x0c0fe40003f44000 */
[----:B0-----:R-:W-:Y:S02]  /*1ea0*/  FSEL R4, R27, R30, P1 ;  /* 0x0000001e1b047208 */ /* 0x001fe40000800000 */
[----:B------:R-:W-:Y:S01]  /*1eb0*/  FSETP.NAN.AND P1, PT, R28, R28, PT ;  /* 0x0000001c1c00720b */ /* 0x000fe20003f28000 */
[----:B----4-:R-:W-:Y:S01]  /*1ec0*/  IMAD.U32 R6, R6, 0x10000, RZ ;  /* 0x0001000006067824 */ /* 0x010fe200078e00ff */
[----:B------:R-:W-:Y:S01]  /*1ed0*/  FSEL R5, R28, R21, P2 ;  /* 0x000000151c057208 */ /* 0x000fe20001000000 */
[----:B------:R-:W-:Y:S01]  /*1ee0*/  FADD R7, -R4, R27 ;  /* 0x0000001b04077221 */ /* 0x000fe20000000100 */
[----:B------:R-:W-:Y:S01]  /*1ef0*/  FADD R20, R20, -R4 ;  /* 0x8000000414147221 */ /* 0x000fe20000000000 */
[----:B------:R-:W-:Y:S01]  /*1f00*/  FADD R30, R9, R6 ;  /* 0x00000006091e7221 */ /* 0x000fe20000000000 */
[----:B------:R-:W-:Y:S01]  /*1f10*/  FSEL R5, R28, R5, P1 ;  /* 0x000000051c057208 */ /* 0x000fe20000800000 */
[----:B------:R-:W-:Y:S01]  /*1f20*/  FMUL R27, R7, 1.4426950216293334961 ;  /* 0x3fb8aa3b071b7820 */ /* 0x000fe20000400000 */
[C---:B------:R-:W-:Y:S01]  /*1f30*/  FSETP.NAN.AND P1, PT, R19.reuse, R19, PT ;  /* 0x000000131300720b */ /* 0x040fe20003f28000 */
[----:B------:R-:W-:Y:S01]  /*1f40*/  FMUL R20, R20, 1.4426950216293334961 ;  /* 0x3fb8aa3b14147820 */ /* 0x000fe20000400000 */
[----:B------:R-:W-:Y:S01]  /*1f50*/  FSETP.GT.AND P2, PT, R19, R30, PT ;  /* 0x0000001e1300720b */ /* 0x000fe20003f44000 */
[----:B------:R-:W-:Y:S01]  /*1f60*/  FADD R6, -R5, R28 ;  /* 0x0000001c05067221 */ /* 0x000fe20000000100 */
[----:B------:R-:W-:Y:S01]  /*1f70*/  FADD R21, R21, -R5 ;  /* 0x8000000515157221 */ /* 0x000fe20000000000 */
[----:B------:R-:W-:-:S02]  /*1f80*/  SHF.L.U32 R31, R31, 0x10, RZ ;  /* 0x000000101f1f7819 */ /* 0x000fc400000006ff */
[----:B------:R-:W-:Y:S01]  /*1f90*/  FMUL R9, R6, 1.4426950216293334961 ;  /* 0x3fb8aa3b06097820 */ /* 0x000fe20000400000 */
[----:B------:R-:W-:Y:S01]  /*1fa0*/  FMUL R21, R21, 1.4426950216293334961 ;  /* 0x3fb8aa3b15157820 */ /* 0x000fe20000400000 */
[----:B------:R-:W-:Y:S01]  /*1fb0*/  FSEL R6, R19, R30, P2 ;  /* 0x0000001e13067208 */ /* 0x000fe20001000000 */
[----:B------:R-:W-:Y:S01]  /*1fc0*/  FADD R31, R8, R31 ;  /* 0x0000001f081f7221 */ /* 0x000fe20000000000 */
[----:B------:R-:W-:Y:S02]  /*1fd0*/  FSETP.GEU.AND P6, PT, R27, -126, PT ;  /* 0xc2fc00001b00780b */ /* 0x000fe40003fce000 */
[----:B------:R-:W-:Y:S02]  /*1fe0*/  FSETP.GEU.AND P3, PT, R9, -126, PT ;  /* 0xc2fc00000900780b */ /* 0x000fe40003f6e000 */
[----:B------:R-:W-:Y:S02]  /*1ff0*/  FSETP.GEU.AND P4, PT, R21, -126, PT ;  /* 0xc2fc00001500780b */ /* 0x000fe40003f8e000 */
[----:B------:R-:W-:-:S02]  /*2000*/  FSETP.GT.AND P2, PT, R24, R31, PT ;  /* 0x0000001f1800720b */ /* 0x000fc40003f44000 */
[----:B------:R-:W-:Y:S02]  /*2010*/  FSEL R6, R19, R6, P1 ;  /* 0x0000000613067208 */ /* 0x000fe40000800000 */
[C---:B------:R-:W-:Y:S02]  /*2020*/  FSETP.NAN.AND P1, PT, R24.reuse, R24, PT ;  /* 0x000000181800720b */ /* 0x040fe40003f28000 */
[----:B------:R-:W-:Y:S01]  /*2030*/  FSEL R7, R24, R31, P2 ;  /* 0x0000001f18077208 */ /* 0x000fe20001000000 */
[----:B------:R-:W-:Y:S01]  /*2040*/  FADD R30, R30, -R6 ;  /* 0x800000061e1e7221 */ /* 0x000fe20000000000 */
[----:B------:R-:W-:Y:S01]  /*2050*/  FADD R8, -R6, R19 ;  /* 0x0000001306087221 */ /* 0x000fe20000000100 */
[----:B------:R-:W-:Y:S01]  /*2060*/  @!P3 FMUL R9, R9, 0.5 ;  /* 0x3f0000000909b820 */ /* 0x000fe20000400000 */
[----:B------:R-:W-:Y:S01]  /*2070*/  FSEL R7, R24, R7, P1 ;  /* 0x0000000718077208 */ /* 0x000fe20000800000 */
[----:B------:R-:W-:Y:S01]  /*2080*/  @!P4 FMUL R21, R21, 0.5 ;  /* 0x3f0000001515c820 */ /* 0x000fe20000400000 */
[----:B------:R-:W-:Y:S01]  /*2090*/  FMUL R30, R30, 1.4426950216293334961 ;  /* 0x3fb8aa3b1e1e7820 */ /* 0x000fe20000400000 */
[----:B------:R-:W-:Y:S01]  /*20a0*/  FMUL R19, R8, 1.4426950216293334961 ;  /* 0x3fb8aa3b08137820 */ /* 0x000fe20000400000 */
[----:B------:R-:W-:Y:S01]  /*20b0*/  FSETP.GEU.AND P5, PT, R20, -126, PT ;  /* 0xc2fc00001400780b */ /* 0x000fe20003fae000 */
[----:B------:R-:W0:Y:S01]  /*20c0*/  MUFU.EX2 R9, R9 ;  /* 0x0000000900097308 */ /* 0x000e220000000800 */
[----:B------:R-:W-:Y:S01]  /*20d0*/  FADD R8, -R7, R24 ;  /* 0x0000001807087221 */ /* 0x000fe20000000100 */
[----:B------:R-:W-:Y:S01]  /*20e0*/  FADD R31, R31, -R7 ;  /* 0x800000071f1f7221 */ /* 0x000fe20000000000 */
[----:B------:R-:W-:Y:S01]  /*20f0*/  FSETP.GEU.AND P1, PT, R30, -126, PT ;  /* 0xc2fc00001e00780b */ /* 0x000fe20003f2e000 */
[----:B------:R-:W-:Y:S01]  /*2100*/  @!P6 FMUL R27, R27, 0.5 ;  /* 0x3f0000001b1be820 */ /* 0x000fe20000400000 */
[----:B------:R-:W-:Y:S01]  /*2110*/  FMUL R8, R8, 1.4426950216293334961 ;  /* 0x3fb8aa3b08087820 */ /* 0x000fe20000400000 */
[----:B------:R-:W-:Y:S01]  /*2120*/  FMUL R31, R31, 1.4426950216293334961 ;  /* 0x3fb8aa3b1f1f7820 */ /* 0x000fe20000400000 */
[----:B------:R-:W-:Y:S01]  /*2130*/  FSETP.GEU.AND P2, PT, R19, -126, PT ;  /* 0xc2fc00001300780b */ /* 0x000fe20003f4e000 */
[----:B------:R-:W1:Y:S04]  /*2140*/  MUFU.EX2 R21, R21 ;  /* 0x0000001500157308 */ /* 0x000e680000000800 */
[----:B------:R-:W-:Y:S01]  /*2150*/  @!P5 FMUL R20, R20, 0.5 ;  /* 0x3f0000001414d820 */ /* 0x000fe20000400000 */
[----:B0-----:R-:W-:Y:S01]  /*2160*/  @!P3 FMUL R9, R9, R9 ;  /* 0x000000090909b220 */ /* 0x001fe20000400000 */
[----:B------:R-:W-:-:S02]  /*2170*/  FSETP.GEU.AND P3, PT, R8, -126, PT ;  /* 0xc2fc00000800780b */ /* 0x000fc40003f6e000 */
[----:B------:R-:W-:Y:S01]  /*2180*/  @!P1 FMUL R30, R30, 0.5 ;  /* 0x3f0000001e1e9820 */ /* 0x000fe20000400000 */
[----:B------:R-:W0:Y:S03]  /*2190*/  MUFU.EX2 R27, R27 ;  /* 0x0000001b001b7308 */ /* 0x000e260000000800 */
[----:B------:R-:W-:Y:S01]  /*21a0*/  @!P2 FMUL R19, R19, 0.5 ;  /* 0x3f0000001313a820 */ /* 0x000fe20000400000 */
[----:B-1----:R-:W-:Y:S01]  /*21b0*/  @!P4 FMUL R21, R21, R21 ;  /* 0x000000151515c220 */ /* 0x002fe20000400000 */
[----:B------:R-:W-:-:S03]  /*21c0*/  FSETP.GEU.AND P4, PT, R31, -126, PT ;  /* 0xc2fc00001f00780b */ /* 0x000fc60003f8e000 */
[----:B------:R-:W1:Y:S02]  /*21d0*/  MUFU.EX2 R30, R30 ;  /* 0x0000001e001e7308 */ /* 0x000e640000000800 */
[----:B------:R-:W-:-:S06]  /*21e0*/  @!P3 FMUL R8, R8, 0.5 ;  /* 0x3f0000000808b820 */ /* 0x000fcc0000400000 */
[----:B------:R-:W2:Y:S01]  /*21f0*/  MUFU.EX2 R20, R20 ;  /* 0x0000001400147308 */ /* 0x000ea20000000800 */
[----:B0-----:R-:W-:Y:S01]  /*2200*/  @!P6 FMUL R27, R27, R27 ;  /* 0x0000001b1b1be220 */ /* 0x001fe20000400000 */
[----:B------:R-:W-:Y:S01]  /*2210*/  FSETP.NEU.AND P6, PT, R4, -INF , PT ;  /* 0xff8000000400780b */ /* 0x000fe20003fcd000 */
[----:B------:R-:W-:-:S05]  /*2220*/  @!P4 FMUL R31, R31, 0.5 ;  /* 0x3f0000001f1fc820 */ /* 0x000fca0000400000 */
[----:B------:R0:W3:Y:S01]  /*2230*/  MUFU.EX2 R24, R19 ;  /* 0x0000001300187308 */ /* 0x0000e20000000800 */
[----:B-1----:R-:W-:Y:S01]  /*2240*/  @!P1 FMUL R30, R30, R30 ;  /* 0x0000001e1e1e9220 */ /* 0x002fe20000400000 */
[----:B------:R-:W-:Y:S02]  /*2250*/  PLOP3.LUT P1, PT, P0, PT, PT, 0x80, 0x0 ;  /* 0x000000000000781c */ /* 0x000fe4000072f070 */
[----:B------:R-:W-:-:S04]  /*2260*/  PLOP3.LUT P0, PT, PT, PT, PT, 0x8, 0x0 ;  /* 0x000000000000781c */ /* 0x000fc80003f0e170 */
[----:B------:R1:W4:Y:S01]  /*2270*/  MUFU.EX2 R28, R8 ;  /* 0x00000008001c7308 */ /* 0x0003220000000800 */
[----:B--2---:R-:W-:Y:S01]  /*2280*/  @!P5 FMUL R20, R20, R20 ;  /* 0x000000141414d220 */ /* 0x004fe20000400000 */
[----:B------:R-:W-:-:S04]  /*2290*/  FSETP.NEU.AND P5, PT, R5, -INF , PT ;  /* 0xff8000000500780b */ /* 0x000fc80003fad000 */
[----:B0-----:R-:W-:Y:S02]  /*22a0*/  FSEL R19, R20, 1, P6 ;  /* 0x3f80000014137808 */ /* 0x001fe40003000000 */
[----:B------:R-:W0:Y:S01]  /*22b0*/  MUFU.EX2 R29, R31 ;  /* 0x0000001f001d7308 */ /* 0x000e220000000800 */
[----:B---3--:R-:W-:Y:S01]  /*22c0*/  @!P2 FMUL R24, R24, R24 ;  /* 0x000000181818a220 */ /* 0x008fe20000400000 */
[----:B------:R-:W-:Y:S02]  /*22d0*/  FSETP.NEU.AND P2, PT, R7, -INF , PT ;  /* 0xff8000000700780b */ /* 0x000fe40003f4d000 */
[----:B-1----:R-:W-:Y:S01]  /*22e0*/  FSEL R8, R27, 1, P6 ;  /* 0x3f8000001b087808 */ /* 0x002fe20003000000 */
[----:B------:R-:W-:Y:S01]  /*22f0*/  IMAD.MOV.U32 R27, RZ, RZ, R4 ;  /* 0x000000ffff1b7224 */ /* 0x000fe200078e0004 */
[----:B------:R-:W-:Y:S01]  /*2300*/  FSEL R20, R21, 1, P5 ;  /* 0x3f80000015147808 */ /* 0x000fe20002800000 */
[----:B----4-:R-:W-:Y:S01]  /*2310*/  @!P3 FMUL R28, R28, R28 ;  /* 0x0000001c1c1cb220 */ /* 0x010fe20000400000 */
[----:B------:R-:W-:Y:S01]  /*2320*/  FSETP.NEU.AND P3, PT, R6, -INF , PT ;  /* 0xff8000000600780b */ /* 0x000fe20003f6d000 */
[----:B------:R-:W-:Y:S01]  /*2330*/  FFMA R25, R8, R25, R19 ;  /* 0x0000001908197223 */ /* 0x000fe20000000013 */
[----:B------:R-:W-:Y:S01]  /*2340*/  FSEL R9, R9, 1, P5 ;  /* 0x3f80000009097808 */ /* 0x000fe20002800000 */
[----:B------:R-:W-:Y:S01]  /*2350*/  IMAD.MOV.U32 R19, RZ, RZ, R6 ;  /* 0x000000ffff137224 */ /* 0x000fe200078e0006 */
[----:B------:R-:W-:-:S02]  /*2360*/  FSEL R28, R28, 1, P2 ;  /* 0x3f8000001c1c7808 */ /* 0x000fc40001000000 */
[----:B------:R-:W-:Y:S01]  /*2370*/  FSEL R21, R24, 1, P3 ;  /* 0x3f80000018157808 */ /* 0x000fe20001800000 */
[----:B0-----:R-:W-:Y:S01]  /*2380*/  @!P4 FMUL R29, R29, R29 ;  /* 0x0000001d1d1dc220 */ /* 0x001fe20000400000 */
[----:B------:R-:W-:Y:S01]  /*2390*/  FSEL R30, R30, 1, P3 ;  /* 0x3f8000001e1e7808 */ /* 0x000fe20001800000 */
[----:B------:R-:W-:Y:S01]  /*23a0*/  FFMA R26, R9, R26, R20 ;  /* 0x0000001a091a7223 */ /* 0x000fe20000000014 */
[----:B------:R-:W-:Y:S02]  /*23b0*/  IMAD.MOV.U32 R24, RZ, RZ, R7 ;  /* 0x000000ffff187224 */ /* 0x000fe400078e0007 */
[----:B------:R-:W-:Y:S01]  /*23c0*/  FSEL R29, R29, 1, P2 ;  /* 0x3f8000001d1d7808 */ /* 0x000fe20001000000 */
[----:B------:R-:W-:-:S04]  /*23d0*/  FFMA R22, R21, R22, R30 ;  /* 0x0000001615167223 */ /* 0x000fc8000000001e */
[----:B------:R-:W-:Y:S01]  /*23e0*/  FFMA R23, R28, R23, R29 ;  /* 0x000000171c177223 */ /* 0x000fe2000000001d */
[----:B------:R-:W-:Y:S01]  /*23f0*/  IMAD.MOV.U32 R28, RZ, RZ, R5 ;  /* 0x000000ffff1c7224 */ /* 0x000fe200078e0005 */
[----:B------:R-:W-:Y:S01]  /*2400*/  @!P1 CALL.REL.NOINC `(.L_x_1) ;  /* 0x0000001000009944 */ /* 0x000fe20003c00000 */
[----:B------:R-:W-:Y:S05]  /*2410*/  BRA `(.L_x_2) ;  /* 0xffffdfc000007947 */ /* 0x000fea000383ffff */
.L_x_1:
[C---:B------:R-:W-:Y:S01]  /*2420*/  FSETP.NAN.AND P1, PT, R4.reuse, R4, PT ;  /* 0x000000040400720b */ /* 0x040fe20003f28000 */
[----:B------:R-:W-:Y:S01]  /*2430*/  WARPSYNC 0xffffffff ;  /* 0xffffffff00007948 */ /* 0x000fe20003800000 */
[----:B------:R-:W-:Y:S01]  /*2440*/  BAR.SYNC.DEFER_BLOCKING 0x0 ;  /* 0x0000000000007b1d */ /* 0x000fe20000010000 */
[CC--:B------:R-:W-:Y:S02]  /*2450*/  FSETP.GT.AND P0, PT, R4.reuse, R5.reuse, PT ;  /* 0x000000050400720b */ /* 0x0c0fe40003f04000 */
[----:B------:R-:W-:-:S04]  /*2460*/  FSEL R9, R4, R5, P1 ;  /* 0x0000000504097208 */ /* 0x000fc80000800000 */
[----:B------:R-:W-:-:S04]  /*2470*/  FSEL R9, R4, R9, P0 ;  /* 0x0000000904097208 */ /* 0x000fc80000000000 */
[C---:B------:R-:W-:Y:S02]  /*2480*/  FSETP.GT.AND P0, PT, R9.reuse, R6, PT ;  /* 0x000000060900720b */ /* 0x040fe40003f04000 */
[----:B------:R-:W-:-:S11]  /*2490*/  FSETP.NAN.AND P1, PT, R9, R9, PT ;  /* 0x000000090900720b */ /* 0x000fd60003f28000 */
[----:B------:R-:W-:Y:S02]  /*24a0*/  @!P0 FSEL R9, R9, R6, P1 ;  /* 0x0000000609098208 */ /* 0x000fe40000800000 */
[----:B------:R-:W-:Y:S02]  /*24b0*/  PLOP3.LUT P0, PT, PT, PT, PT, 0x80, 0x0 ;  /* 0x000000000000781c */ /* 0x000fe40003f0f070 */
[C---:B------:R-:W-:Y:S02]  /*24c0*/  FSETP.GT.AND P1, PT, R9.reuse, R7, PT ;  /* 0x000000070900720b */ /* 0x040fe40003f24000 */
[----:B------:R-:W-:-:S11]  /*24d0*/  FSETP.NAN.AND P2, PT, R9, R9, PT ;  /* 0x000000090900720b */ /* 0x000fd60003f48000 */
[----:B------:R-:W-:-:S05]  /*24e0*/  @!P1 FSEL R9, R9, R7, P2 ;  /* 0x0000000709099208 */ /* 0x000fca0001000000 */
[----:B------:R-:W-:Y:S01]  /*24f0*/  IMAD.MOV.U32 R19, RZ, RZ, R9 ;  /* 0x000000ffff137224 */ /* 0x000fe200078e0009 */
[----:B------:R-:W-:Y:S05]  /*2500*/  BRA.DIV ~URZ, `(.L_x_3) ;  /* 0x000026f27f007947 */ /* 0x000fea000b800000 */
[----:B------:R-:W0:Y:S01]  /*2510*/  SHFL.BFLY PT, R8, R19, 0x10, 0x1f ;  /* 0x0e001f0013087f89 */ /* 0x000e2200000e0000 */
[C---:B------:R-:W-:Y:S02]  /*2520*/  FSETP.NAN.AND P2, PT, R19.reuse, R19, PT ;  /* 0x000000131300720b */ /* 0x040fe40003f48000 */
[----:B0-----:R-:W-:-:S11]  /*2530*/  FSETP.GT.AND P1, PT, R19, R8, PT ;  /* 0x000000081300720b */ /* 0x001fd60003f24000 */
[----:B------:R-:W-:-:S05]  /*2540*/  @!P2 FSEL R19, R19, R8, P1 ;  /* 0x000000081313a208 */ /* 0x000fca0000800000 */
[----:B------:R0:W1:Y:S01]  /*2550*/  SHFL.BFLY PT, R27, R19, 0x8, 0x1f ;  /* 0x0d001f00131b7f89 */ /* 0x00006200000e0000 */
[--C-:B------:R-:W-:Y:S02]  /*2560*/  IMAD.MOV.U32 R20, RZ, RZ, R19.reuse ;  /* 0x000000ffff147224 */ /* 0x100fe400078e0013 */
[----:B------:R-:W-:-:S03]  /*2570*/  IMAD.MOV.U32 R21, RZ, RZ, R19 ;  /* 0x000000ffff157224 */ /* 0x000fc600078e0013 */
.L_x_7:
[----:B-1----:R-:W-:Y:S01]  /*2580*/  FSETP.GT.AND P1, PT, R20, R27, PT ;  /* 0x0000001b1400720b */ /* 0x002fe20003f24000 */
[----:B0-----:R-:W-:Y:S01]  /*2590*/  IMAD.MOV.U32 R24, RZ, RZ, R21 ;  /* 0x000000ffff187224 */ /* 0x001fe200078e0015 */
[----:B------:R-:W-:Y:S01]  /*25a0*/  SHF.R.U32.HI R8, RZ, 0x5, R0 ;  /* 0x00000005ff087819 */ /* 0x000fe20000011600 */
[----:B------:R-:W-:Y:S01]  /*25b0*/  IMAD.MOV.U32 R31, RZ, RZ, RZ ;  /* 0x000000ffff1f7224 */ /* 0x000fe200078e00ff */
[C---:B------:R-:W-:Y:S02]  /*25c0*/  LOP3.LUT R9, R0.reuse, 0x7, RZ, 0xc0, !PT ;  /* 0x0000000700097812 */ /* 0x040fe400078ec0ff */
[----:B------:R-:W-:Y:S02]  /*25d0*/  LOP3.LUT P3, RZ, R0, 0x18, RZ, 0xc0, !PT ;  /* 0x0000001800ff7812 */ /* 0x000fe4000786c0ff */
[----:B------:R-:W-:Y:S01]  /*25e0*/  LOP3.LUT R8, R8, 0xf, RZ, 0xc0, !PT ;  /* 0x0000000f08087812 */ /* 0x000fe200078ec0ff */
[----:B------:R-:W-:Y:S01]  /*25f0*/  IMAD.SHL.U32 R9, R9, 0x40, RZ ;  /* 0x0000004009097824 */ /* 0x000fe200078e00ff */
[----:B------:R-:W-:-:S02]  /*2600*/  FSETP.NAN.AND P4, PT, R20, R20, PT ;  /* 0x000000141400720b */ /* 0x000fc40003f88000 */
[----:B------:R-:W-:Y:S01]  /*2610*/  ISETP.GE.AND P2, PT, R0, 0x80, PT ;  /* 0x000000800000780c */ /* 0x000fe20003f46270 */
[----:B------:R-:W-:Y:S01]  /*2620*/  IMAD R19, R8, 0x4, R9 ;  /* 0x0000000408137824 */ /* 0x000fe200078e0209 */
[----:B------:R-:W-:-:S05]  /*2630*/  @!P1 SEL R24, R24, R27, P4 ;  /* 0x0000001b18189207 */ /* 0x000fca0002000000 */
[----:B------:R-:W-:Y:S04]  /*2640*/  @!P3 STS [R19], R24 ;  /* 0x000000181300b388 */ /* 0x000fe80000000800 */
[----:B------:R-:W-:Y:S06]  /*2650*/  BAR.SYNC.DEFER_BLOCKING 0x0 ;  /* 0x0000000000007b1d */ /* 0x000fec0000010000 */
[----:B------:R-:W0:Y:S04]  /*2660*/  @!P2 LDS R20, [R0.X4] ;  /* 0x000000000014a984 */ /* 0x000e280000004800 */
[----:B0-----:R-:W0:Y:S01]  /*2670*/  SHFL.BFLY PT, R21, R20, 0x8, 0x1f ;  /* 0x0d001f0014157f89 */ /* 0x001e2200000e0000 */
[----:B------:R-:W-:-:S02]  /*2680*/  FSETP.NAN.AND P4, PT, R20, R20, PT ;  /* 0x000000141400720b */ /* 0x000fc40003f88000 */
[----:B0-----:R-:W-:-:S04]  /*2690*/  FSETP.GT.AND P1, PT, R20, R21, PT ;  /* 0x000000151400720b */ /* 0x001fc80003f24000 */
[----:B------:R-:W-:-:S04]  /*26a0*/  FSEL R21, R20, R21, P1 ;  /* 0x0000001514157208 */ /* 0x000fc80000800000 */
[----:B------:R-:W-:-:S04]  /*26b0*/  FSEL R21, R20, R21, P4 ;  /* 0x0000001514157208 */ /* 0x000fc80002000000 */
[C---:B------:R-:W-:Y:S01]  /*26c0*/  FSETP.NAN.AND P4, PT, R21.reuse, R21, PT ;  /* 0x000000151500720b */ /* 0x040fe20003f88000 */
[----:B------:R-:W0:Y:S02]  /*26d0*/  SHFL.BFLY PT, R8, R21, 0x4, 0x1f ;  /* 0x0c801f0015087f89 */ /* 0x000e2400000e0000 */
[----:B0-----:R-:W-:-:S13]  /*26e0*/  FSETP.GT.AND P1, PT, R21, R8, PT ;  /* 0x000000081500720b */ /* 0x001fda0003f24000 */
[----:B------:R-:W-:-:S04]  /*26f0*/  @!P1 FSEL R21, R21, R8, P4 ;  /* 0x0000000815159208 */ /* 0x000fc80002000000 */
[C---:B------:R-:W-:Y:S01]  /*2700*/  FSETP.NAN.AND P4, PT, R21.reuse, R21, PT ;  /* 0x000000151500720b */ /* 0x040fe20003f88000 */
[----:B------:R-:W0:Y:S02]  /*2710*/  SHFL.BFLY PT, R8, R21, 0x2, 0x1f ;  /* 0x0c401f0015087f89 */ /* 0x000e2400000e0000 */
[----:B0-----:R-:W-:-:S13]  /*2720*/  FSETP.GT.AND P1, PT, R21, R8, PT ;  /* 0x000000081500720b */ /* 0x001fda0003f24000 */
[----:B------:R-:W-:Y:S02]  /*2730*/  @!P1 FSEL R21, R21, R8, P4 ;  /* 0x0000000815159208 */ /* 0x000fe40002000000 */
[C---:B------:R-:W-:Y:S02]  /*2740*/  LOP3.LUT P1, RZ, R0.reuse, 0xf, RZ, 0xc0, !PT ;  /* 0x0000000f00ff7812 */ /* 0x040fe4000782c0ff */
[C---:B------:R-:W-:Y:S01]  /*2750*/  FSETP.NAN.AND P5, PT, R21.reuse, R21, PT ;  /* 0x000000151500720b */ /* 0x040fe20003fa8000 */
[----:B------:R-:W0:Y:S01]  /*2760*/  SHFL.BFLY PT, R8, R21, 0x1, 0x1f ;  /* 0x0c201f0015087f89 */ /* 0x000e2200000e0000 */
[----:B------:R-:W-:Y:S02]  /*2770*/  ISETP.LT.AND P1, PT, R0, 0x80, !P1 ;  /* 0x000000800000780c */ /* 0x000fe40004f21270 */
[----:B0-----:R-:W-:-:S13]  /*2780*/  FSETP.GT.AND P4, PT, R21, R8, PT ;  /* 0x000000081500720b */ /* 0x001fda0003f84000 */
[----:B------:R-:W-:-:S05]  /*2790*/  @!P4 SEL R21, R21, R8, P5 ;  /* 0x000000081515c207 */ /* 0x000fca0002800000 */
[----:B------:R-:W-:Y:S04]  /*27a0*/  @P1 STS [R0.X4], R21 ;  /* 0x0000001500001388 */ /* 0x000fe80000004800 */
[----:B------:R-:W-:Y:S06]  /*27b0*/  BAR.SYNC.DEFER_BLOCKING 0x0 ;  /* 0x0000000000007b1d */ /* 0x000fec0000010000 */
[----:B------:R-:W0:Y:S04]  /*27c0*/  LDS R8, [R9] ;  /* 0x0000000009087984 */ /* 0x000e280000000800 */
[----:B------:R-:W-:Y:S01]  /*27d0*/  BAR.SYNC.DEFER_BLOCKING 0x0 ;  /* 0x0000000000007b1d */ /* 0x000fe20000010000 */
[--C-:B0-----:R-:W-:Y:S01]  /*27e0*/  FADD R5, R5, -R8.reuse ;  /* 0x8000000805057221 */ /* 0x101fe20000000000 */
[----:B------:R-:W-:Y:S01]  /*27f0*/  FSETP.NEU.AND P6, PT, R8, -INF , PT ;  /* 0xff8000000800780b */ /* 0x000fe20003fcd000 */
[--C-:B------:R-:W-:Y:S01]  /*2800*/  FADD R4, R4, -R8.reuse ;  /* 0x8000000804047221 */ /* 0x100fe20000000000 */
[--C-:B------:R-:W-:Y:S01]  /*2810*/  FADD R6, R6, -R8.reuse ;  /* 0x8000000806067221 */ /* 0x100fe20000000000 */
[----:B------:R-:W-:Y:S01]  /*2820*/  FMUL R5, R5, 1.4426950216293334961 ;  /* 0x3fb8aa3b05057820 */ /* 0x000fe20000400000 */
[----:B------:R-:W-:Y:S01]  /*2830*/  FADD R7, R7, -R8 ;  /* 0x8000000807077221 */ /* 0x000fe20000000000 */
[----:B------:R-:W-:Y:S01]  /*2840*/  FMUL R4, R4, 1.4426950216293334961 ;  /* 0x3fb8aa3b04047820 */ /* 0x000fe20000400000 */
[----:B------:R-:W-:-:S02]  /*2850*/  FMUL R6, R6, 1.4426950216293334961 ;  /* 0x3fb8aa3b06067820 */ /* 0x000fc40000400000 */
[----:B------:R-:W-:Y:S01]  /*2860*/  FSEL R5, R5, RZ, P6 ;  /* 0x000000ff05057208 */ /* 0x000fe20003000000 */
[----:B------:R-:W-:Y:S01]  /*2870*/  FMUL R20, R7, 1.4426950216293334961 ;  /* 0x3fb8aa3b07147820 */ /* 0x000fe20000400000 */
[----:B------:R-:W-:Y:S02]  /*2880*/  FSEL R4, R4, RZ, P6 ;  /* 0x000000ff04047208 */ /* 0x000fe40003000000 */
[----:B------:R-:W-:Y:S02]  /*2890*/  FSETP.GEU.AND P4, PT, R5, -126, PT ;  /* 0xc2fc00000500780b */ /* 0x000fe40003f8e000 */
[----:B------:R-:W-:Y:S02]  /*28a0*/  FSETP.GEU.AND P5, PT, R4, -126, PT ;  /* 0xc2fc00000400780b */ /* 0x000fe40003fae000 */
[----:B------:R-:W-:Y:S02]  /*28b0*/  FSEL R7, R6, RZ, P6 ;  /* 0x000000ff06077208 */ /* 0x000fe40003000000 */
[----:B------:R-:W-:-:S02]  /*28c0*/  FSEL R20, R20, RZ, P6 ;  /* 0x000000ff14147208 */ /* 0x000fc40003000000 */
[----:B------:R-:W-:-:S05]  /*28d0*/  FSETP.GEU.AND P6, PT, R7, -126, PT ;  /* 0xc2fc00000700780b */ /* 0x000fca0003fce000 */
[----:B------:R-:W-:Y:S02]  /*28e0*/  @!P4 FMUL R5, R5, 0.5 ;  /* 0x3f0000000505c820 */ /* 0x000fe40000400000 */
[----:B------:R-:W-:Y:S02]  /*28f0*/  @!P5 FMUL R4, R4, 0.5 ;  /* 0x3f0000000404d820 */ /* 0x000fe40000400000 */
[----:B------:R-:W0:Y:S04]  /*2900*/  MUFU.EX2 R21, R5 ;  /* 0x0000000500157308 */ /* 0x000e280000000800 */
[----:B------:R-:W-:-:S04]  /*2910*/  @!P6 FMUL R7, R7, 0.5 ;  /* 0x3f0000000707e820 */ /* 0x000fc80000400000 */
[----:B------:R-:W1:Y:S01]  /*2920*/  MUFU.EX2 R6, R4 ;  /* 0x0000000400067308 */ /* 0x000e620000000800 */
[----:B0-----:R-:W-:Y:S01]  /*2930*/  @!P4 FMUL R21, R21, R21 ;  /* 0x000000151515c220 */ /* 0x001fe20000400000 */
[----:B------:R-:W-:-:S06]  /*2940*/  FSETP.GEU.AND P4, PT, R20, -126, PT ;  /* 0xc2fc00001400780b */ /* 0x000fcc0003f8e000 */
[----:B------:R-:W0:Y:S01]  /*2950*/  MUFU.EX2 R5, R7 ;  /* 0x0000000700057308 */ /* 0x000e220000000800 */
[----:B------:R-:W-:Y:S01]  /*2960*/  FMUL R26, R26, R21 ;  /* 0x000000151a1a7220 */ /* 0x000fe20000400000 */
[----:B-1----:R-:W-:-:S04]  /*2970*/  @!P5 FMUL R6, R6, R6 ;  /* 0x000000060606d220 */ /* 0x002fc80000400000 */
[----:B------:R-:W-:Y:S01]  /*2980*/  FFMA R25, R25, R6, R26 ;  /* 0x0000000619197223 */ /* 0x000fe2000000001a */
[----:B------:R-:W-:-:S04]  /*2990*/  @!P4 FMUL R20, R20, 0.5 ;  /* 0x3f0000001414c820 */ /* 0x000fc80000400000 */
[----:B------:R-:W1:Y:S01]  /*29a0*/  MUFU.EX2 R24, R20 ;  /* 0x0000001400187308 */ /* 0x000e620000000800 */
[----:B0-----:R-:W-:-:S04]  /*29b0*/  @!P6 FMUL R5, R5, R5 ;  /* 0x000000050505e220 */ /* 0x001fc80000400000 */
[----:B------:R-:W-:Y:S01]  /*29c0*/  FFMA R22, R22, R5, R25 ;  /* 0x0000000516167223 */ /* 0x000fe20000000019 */
[----:B-1----:R-:W-:-:S04]  /*29d0*/  @!P4 FMUL R24, R24, R24 ;  /* 0x000000181818c220 */ /* 0x002fc80000400000 */
[----:B------:R-:W-:-:S05]  /*29e0*/  FFMA R22, R23, R24, R22 ;  /* 0x0000001817167223 */ /* 0x000fca0000000016 */
[----:B------:R-:W0:Y:S02]  /*29f0*/  SHFL.BFLY PT, R5, R22, 0x10, 0x1f ;  /* 0x0e001f0016057f89 */ /* 0x000e2400000e0000 */
[----:B0-----:R-:W-:-:S05]  /*2a00*/  FADD R5, R22, R5 ;  /* 0x0000000516057221 */ /* 0x001fca0000000000 */
[----:B------:R-:W0:Y:S02]  /*2a10*/  SHFL.BFLY PT, R4, R5, 0x8, 0x1f ;  /* 0x0d001f0005047f89 */ /* 0x000e2400000e0000 */
[----:B0-----:R-:W-:-:S05]  /*2a20*/  FADD R20, R5, R4 ;  /* 0x0000000405147221 */ /* 0x001fca0000000000 */
[----:B------:R-:W-:Y:S04]  /*2a30*/  @!P3 STS [R19], R20 ;  /* 0x000000141300b388 */ /* 0x000fe80000000800 */
[----:B------:R-:W-:Y:S06]  /*2a40*/  BAR.SYNC.DEFER_BLOCKING 0x0 ;  /* 0x0000000000007b1d */ /* 0x000fec0000010000 */
[----:B------:R-:W0:Y:S04]  /*2a50*/  @!P2 LDS R23, [R0.X4] ;  /* 0x000000000017a984 */ /* 0x000e280000004800 */
[----:B0-----:R-:W0:Y:S02]  /*2a60*/  SHFL.BFLY PT, R4, R23, 0x8, 0x1f ;  /* 0x0d001f0017047f89 */ /* 0x001e2400000e0000 */
[----:B0-----:R-:W-:-:S05]  /*2a70*/  FADD R4, R23, R4 ;  /* 0x0000000417047221 */ /* 0x001fca0000000000 */
[----:B------:R-:W0:Y:S02]  /*2a80*/  SHFL.BFLY PT, R7, R4, 0x4, 0x1f ;  /* 0x0c801f0004077f89 */ /* 0x000e2400000e0000 */
[----:B0-----:R-:W-:-:S05]  /*2a90*/  FADD R7, R4, R7 ;  /* 0x0000000704077221 */ /* 0x001fca0000000000 */
[----:B------:R-:W0:Y:S02]  /*2aa0*/  SHFL.BFLY PT, R6, R7, 0x2, 0x1f ;  /* 0x0c401f0007067f89 */ /* 0x000e2400000e0000 */
[----:B0-----:R-:W-:-:S05]  /*2ab0*/  FADD R6, R7, R6 ;  /* 0x0000000607067221 */ /* 0x001fca0000000000 */
[----:B------:R-:W0:Y:S02]  /*2ac0*/  SHFL.BFLY PT, R5, R6, 0x1, 0x1f ;  /* 0x0c201f0006057f89 */ /* 0x000e2400000e0000 */
[----:B0-----:R-:W-:-:S05]  /*2ad0*/  FADD R5, R6, R5 ;  /* 0x0000000506057221 */ /* 0x001fca0000000000 */
[----:B------:R0:W-:Y:S04]  /*2ae0*/  @P1 STS [R0.X4], R5 ;  /* 0x0000000500001388 */ /* 0x0001e80000004800 */
[----:B------:R-:W-:Y:S06]  /*2af0*/  BAR.SYNC.DEFER_BLOCKING 0x0 ;  /* 0x0000000000007b1d */ /* 0x000fec0000010000 */
[----:B0-----:R-:W1:Y:S02]  /*2b00*/  LDS R9, [R9] ;  /* 0x0000000009097984 */ /* 0x001e640000000800 */
.L_x_6:
[----:B------:R-:W-:Y:S02]  /*2b10*/  LOP3.LUT R30, R31, 0xff, R0, 0xf8, !PT ;  /* 0x000000ff1f1e7812 */ /* 0x000fe400078ef800 */
[----:B------:R-:W-:-:S02]  /*2b20*/  LOP3.LUT R19, R11, R31, RZ, 0xfc, !PT ;  /* 0x0000001f0b137212 */ /* 0x000fc400078efcff */
[----:B0-----:R-:W-:Y:S01]  /*2b30*/  MOV R4, 0x2 ;  /* 0x0000000200047802 */ /* 0x001fe20000000f00 */
[C---:B------:R-:W-:Y:S02]  /*2b40*/  IMAD.IADD R33, R30.reuse, 0x1, -R16 ;  /* 0x000000011e217824 */ /* 0x040fe400078e0a10 */
[C---:B------:R-:W-:Y:S02]  /*2b50*/  IMAD.IADD R41, R30.reuse, 0x1, -R15 ;  /* 0x000000011e297824 */ /* 0x040fe400078e0a0f */
[----:B------:R-:W-:Y:S01]  /*2b60*/  IMAD.WIDE R4, R19, R4, c[0x0][0x160] ;  /* 0x0000580013047625 */ /* 0x000fe200078e0204 */
[----:B------:R-:W-:Y:S02]  /*2b70*/  IABS R27, R33 ;  /* 0x00000021001b7213 */ /* 0x000fe40000000000 */
[----:B------:R-:W-:Y:S01]  /*2b80*/  IABS R32, R41 ;  /* 0x0000002900207213 */ /* 0x000fe20000000000 */
[----:B------:R-:W-:Y:S01]  /*2b90*/  IMAD.IADD R40, R30, 0x1, -R13 ;  /* 0x000000011e287824 */ /* 0x000fe200078e0a0d */
[----:B------:R-:W-:Y:S01]  /*2ba0*/  I2FP.F32.S32 R6, R27 ;  /* 0x0000001b00067245 */ /* 0x000fe20000201400 */
[----:B------:R-:W2:Y:S01]  /*2bb0*/  LDG.E.EF.64 R4, [R4.64] ;  /* 0x0000000404047981 */ /* 0x000ea2000c0e1b00 */
[----:B------:R-:W-:-:S02]  /*2bc0*/  I2FP.F32.S32 R7, R32 ;  /* 0x0000002000077245 */ /* 0x000fc40000201400 */
[----:B------:R-:W-:Y:S01]  /*2bd0*/  IABS R35, R40 ;  /* 0x0000002800237213 */ /* 0x000fe20000000000 */
[----:B------:R-:W-:Y:S02]  /*2be0*/  FMUL R6, R6, 0.125 ;  /* 0x3e00000006067820 */ /* 0x000fe40000400000 */
[----:B------:R-:W-:-:S03]  /*2bf0*/  FMUL R7, R7, 0.125 ;  /* 0x3e00000007077820 */ /* 0x000fc60000400000 */
[----:B------:R-:W-:Y:S02]  /*2c00*/  FSETP.GEU.AND P1, PT, R6, 1.175494350822287508e-38, PT ;  /* 0x008000000600780b */ /* 0x000fe40003f2e000 */
[----:B------:R-:W-:-:S11]  /*2c10*/  FSETP.GEU.AND P3, PT, R7, 1.175494350822287508e-38, PT ;  /* 0x008000000700780b */ /* 0x000fd60003f6e000 */
[----:B------:R-:W-:Y:S02]  /*2c20*/  @!P1 FMUL R6, R6, 8388608 ;  /* 0x4b00000006069820 */ /* 0x000fe40000400000 */
[----:B------:R-:W-:-:S03]  /*2c30*/  @!P3 FMUL R7, R7, 8388608 ;  /* 0x4b0000000707b820 */ /* 0x000fc60000400000 */
[----:B------:R-:W-:Y:S02]  /*2c40*/  IADD3 R20, R6, -0x3f2aaaab, RZ ;  /* 0xc0d5555506147810 */ /* 0x000fe40007ffe0ff */
[----:B------:R-:W-:Y:S02]  /*2c50*/  IADD3 R21, R7, -0x3f2aaaab, RZ ;  /* 0xc0d5555507157810 */ /* 0x000fe40007ffe0ff */
[----:B------:R-:W-:Y:S02]  /*2c60*/  LOP3.LUT R23, R20, 0xff800000, RZ, 0xc0, !PT ;  /* 0xff80000014177812 */ /* 0x000fe400078ec0ff */
[----:B------:R-:W-:Y:S02]  /*2c70*/  LOP3.LUT R20, R21, 0xff800000, RZ, 0xc0, !PT ;  /* 0xff80000015147812 */ /* 0x000fe400078ec0ff */
[----:B------:R-:W-:Y:S01]  /*2c80*/  I2FP.F32.S32 R24, R35 ;  /* 0x0000002300187245 */ /* 0x000fe20000201400 */
[----:B------:R-:W-:Y:S02]  /*2c90*/  IMAD.IADD R29, R6, 0x1, -R23 ;  /* 0x00000001061d7824 */ /* 0x000fe400078e0a17 */
[----:B------:R-:W-:-:S02]  /*2ca0*/  IMAD.IADD R21, R7, 0x1, -R20 ;  /* 0x0000000107157824 */ /* 0x000fc400078e0a14 */
[----:B------:R-:W-:Y:S01]  /*2cb0*/  IMAD.MOV.U32 R26, RZ, RZ, 0x3e055027 ;  /* 0x3e055027ff1a7424 */ /* 0x000fe200078e00ff */
[----:B------:R-:W-:Y:S01]  /*2cc0*/  FADD R29, R29, -1 ;  /* 0xbf8000001d1d7421 */ /* 0x000fe20000000000 */
[----:B------:R-:W-:Y:S01]  /*2cd0*/  FADD R21, R21, -1 ;  /* 0xbf80000015157421 */ /* 0x000fe20000000000 */
[----:B------:R-:W-:Y:S01]  /*2ce0*/  IMAD.IADD R30, R30, 0x1, -R14 ;  /* 0x000000011e1e7824 */ /* 0x000fe200078e0a0e */
[----:B------:R-:W-:Y:S01]  /*2cf0*/  FMUL R24, R24, 0.125 ;  /* 0x3e00000018187820 */ /* 0x000fe20000400000 */
[-C--:B------:R-:W-:Y:S01]  /*2d00*/  FFMA.FTZ R22, R29, -R26.reuse, 0.14084610342979431152 ;  /* 0x3e1039f61d167423 */ /* 0x080fe2000001081a */
[----:B------:R-:W-:Y:S02]  /*2d10*/  FFMA.FTZ R36, R21, -R26, 0.14084610342979431152 ;  /* 0x3e1039f615247423 */ /* 0x000fe4000001081a */
[----:B------:R-:W-:Y:S01]  /*2d20*/  IABS R25, R30 ;  /* 0x0000001e00197213 */ /* 0x000fe20000000000 */
[----:B------:R-:W-:Y:S01]  /*2d30*/  FFMA.FTZ R28, R29, R22, -0.12148627638816833496 ;  /* 0xbdf8cdcc1d1c7423 */ /* 0x000fe20000010016 */
[----:B------:R-:W-:Y:S01]  /*2d40*/  FSETP.GEU.AND P2, PT, R24, 1.175494350822287508e-38, PT ;  /* 0x008000001800780b */ /* 0x000fe20003f4e000 */
[----:B------:R-:W-:Y:S01]  /*2d50*/  FFMA.FTZ R36, R21, R36, -0.12148627638816833496 ;  /* 0xbdf8cdcc15247423 */ /* 0x000fe20000010024 */
[----:B------:R-:W-:Y:S01]  /*2d60*/  I2FP.F32.S32 R34, R25 ;  /* 0x0000001900227245 */ /* 0x000fe20000201400 */
[----:B------:R-:W-:-:S02]  /*2d70*/  FFMA.FTZ R28, R29, R28, 0.13980610668659210205 ;  /* 0x3e0f29551d1c7423 */ /* 0x000fc4000001001c */
[----:B------:R-:W-:Y:S02]  /*2d80*/  FFMA.FTZ R36, R21, R36, 0.13980610668659210205 ;  /* 0x3e0f295515247423 */ /* 0x000fe40000010024 */
[----:B------:R-:W-:Y:S01]  /*2d90*/  FMUL R34, R34, 0.125 ;  /* 0x3e00000022227820 */ /* 0x000fe20000400000 */
[----:B------:R-:W-:Y:S01]  /*2da0*/  FFMA.FTZ R28, R29, R28, -0.16684235632419586182 ;  /* 0xbe2ad8b91d1c7423 */ /* 0x000fe2000001001c */
[----:B------:R-:W-:-:S03]  /*2db0*/  FFMA.FTZ R36, R21, R36, -0.16684235632419586182 ;  /* 0xbe2ad8b915247423 */ /* 0x000fc60000010024 */
[----:B------:R-:W-:Y:S01]  /*2dc0*/  FFMA.FTZ R28, R29, R28, 0.20012299716472625732 ;  /* 0x3e4ced0b1d1c7423 */ /* 0x000fe2000001001c */
[----:B------:R-:W-:Y:S01]  /*2dd0*/  FFMA.FTZ R38, R21, R36, 0.20012299716472625732 ;  /* 0x3e4ced0b15267423 */ /* 0x000fe20000010024 */
[----:B------:R-:W-:Y:S01]  /*2de0*/  @!P2 FMUL R24, R24, 8388608 ;  /* 0x4b0000001818a820 */ /* 0x000fe20000400000 */
[----:B------:R-:W-:Y:S01]  /*2df0*/  FSETP.GEU.AND P4, PT, R34, 1.175494350822287508e-38, PT ;  /* 0x008000002200780b */ /* 0x000fe20003f8e000 */
[----:B------:R-:W-:Y:S01]  /*2e00*/  FFMA.FTZ R36, R29, R28, -0.24999669194221496582 ;  /* 0xbe7fff221d247423 */ /* 0x000fe2000001001c */
[C---:B------:R-:W-:Y:S02]  /*2e10*/  FFMA.FTZ R38, R21.reuse, R38, -0.24999669194221496582 ;  /* 0xbe7fff2215267423 */ /* 0x040fe40000010026 */
[----:B------:R-:W-:Y:S02]  /*2e20*/  IADD3 R28, R24, -0x3f2aaaab, RZ ;  /* 0xc0d55555181c7810 */ /* 0x000fe40007ffe0ff */
[----:B------:R-:W-:Y:S01]  /*2e30*/  FSEL R22, RZ, -23, P1 ;  /* 0xc1b80000ff167808 */ /* 0x000fe20000800000 */
[----:B------:R-:W-:Y:S01]  /*2e40*/  FFMA.FTZ R38, R21, R38, 0.33333182334899902344 ;  /* 0x3eaaaa7815267423 */ /* 0x000fe20000010026 */
[----:B------:R-:W-:-:S02]  /*2e50*/  I2FP.F32.S32 R23, R23 ;  /* 0x0000001700177245 */ /* 0x000fc40000201400 */
[----:B------:R-:W-:Y:S02]  /*2e60*/  ISETP.GT.AND P1, PT, R33, RZ, PT ;  /* 0x000000ff2100720c */ /* 0x000fe40003f24270 */
[----:B------:R-:W-:Y:S01]  /*2e70*/  LOP3.LUT R33, R28, 0xff800000, RZ, 0xc0, !PT ;  /* 0xff8000001c217812 */ /* 0x000fe200078ec0ff */
[----:B------:R-:W-:Y:S01]  /*2e80*/  FFMA.FTZ R36, R29, R36, 0.33333182334899902344 ;  /* 0x3eaaaa781d247423 */ /* 0x000fe20000010024 */
[----:B------:R-:W-:Y:S01]  /*2e90*/  FFMA.FTZ R38, R21, R38, -0.5 ;  /* 0xbf00000015267423 */ /* 0x000fe20000010026 */
[----:B------:R-:W-:Y:S01]  /*2ea0*/  FFMA.FTZ R22, R23, 1.1920928955078125e-07, R22 ;  /* 0x3400000017167823 */ /* 0x000fe20000010016 */
[----:B------:R-:W-:Y:S01]  /*2eb0*/  I2FP.F32.S32 R28, R20 ;  /* 0x00000014001c7245 */ /* 0x000fe20000201400 */
[----:B------:R-:W-:Y:S01]  /*2ec0*/  @!P4 FMUL R34, R34, 8388608 ;  /* 0x4b0000002222c820 */ /* 0x000fe20000400000 */
[----:B------:R-:W-:Y:S02]  /*2ed0*/  FSEL R37, RZ, -23, P3 ;  /* 0xc1b80000ff257808 */ /* 0x000fe40001800000 */
[----:B------:R-:W-:-:S02]  /*2ee0*/  FSEL R23, RZ, -23, P2 ;  /* 0xc1b80000ff177808 */ /* 0x000fc40001000000 */
[----:B------:R-:W-:Y:S01]  /*2ef0*/  I2FP.F32.S32 R20, R33 ;  /* 0x0000002100147245 */ /* 0x000fe20000201400 */
[----:B------:R-:W-:Y:S01]  /*2f00*/  FFMA.FTZ R36, R29, R36, -0.5 ;  /* 0xbf0000001d247423 */ /* 0x000fe20000010024 */
[----:B------:R-:W-:Y:S01]  /*2f10*/  FMUL R38, R21, R38 ;  /* 0x0000002615267220 */ /* 0x000fe20000400000 */
[----:B------:R-:W-:Y:S02]  /*2f20*/  FFMA.FTZ R28, R28, 1.1920928955078125e-07, R37 ;  /* 0x340000001c1c7823 */ /* 0x000fe40000010025 */
[----:B------:R-:W-:Y:S01]  /*2f30*/  FFMA.FTZ R23, R20, 1.1920928955078125e-07, R23 ;  /* 0x3400000014177823 */ /* 0x000fe20000010017 */
[----:B------:R-:W-:Y:S01]  /*2f40*/  FMUL R36, R29, R36 ;  /* 0x000000241d247220 */ /* 0x000fe20000400000 */
[----:B------:R-:W-:Y:S01]  /*2f50*/  FFMA.FTZ R37, R21, R38, R21 ;  /* 0x0000002615257223 */ /* 0x000fe20000010015 */
[----:B------:R-:W-:Y:S01]  /*2f60*/  IADD3 R20, R34, -0x3f2aaaab, RZ ;  /* 0xc0d5555522147810 */ /* 0x000fe20007ffe0ff */
[----:B------:R-:W-:Y:S01]  /*2f70*/  IMAD.IADD R33, R24, 0x1, -R33 ;  /* 0x0000000118217824 */ /* 0x000fe200078e0a21 */
[----:B------:R-:W-:Y:S01]  /*2f80*/  LOP3.LUT R21, R31, R10, RZ, 0xfc, !PT ;  /* 0x0000000a1f157212 */ /* 0x000fe200078efcff */
[----:B------:R-:W-:Y:S01]  /*2f90*/  FFMA.FTZ R29, R29, R36, R29 ;  /* 0x000000241d1d7223 */ /* 0x000fe2000001001d */
[----:B------:R-:W-:Y:S01]  /*2fa0*/  LOP3.LUT R39, R20, 0xff800000, RZ, 0xc0, !PT ;  /* 0xff80000014277812 */ /* 0x000fe200078ec0ff */
[----:B------:R-:W-:Y:S01]  /*2fb0*/  FADD R33, R33, -1 ;  /* 0xbf80000021217421 */ /* 0x000fe20000000000 */
[----:B------:R-:W-:Y:S01]  /*2fc0*/  ISETP.GE.U32.AND P2, PT, R6, 0x7f800000, PT ;  /* 0x7f8000000600780c */ /* 0x000fe20003f46070 */
[----:B------:R-:W-:Y:S01]  /*2fd0*/  IMAD.IADD R20, R21, 0x1, -R12 ;  /* 0x0000000115147824 */ /* 0x000fe200078e0a0c */
[----:B------:R-:W-:Y:S01]  /*2fe0*/  FFMA.FTZ R29, R22, 0.69314718246459960938, R29 ;  /* 0x3f317218161d7823 */ /* 0x000fe2000001001d */
[----:B------:R-:W-:Y:S01]  /*2ff0*/  IMAD.IADD R21, R34, 0x1, -R39 ;  /* 0x0000000122157824 */ /* 0x000fe200078e0a27 */
[----:B------:R-:W-:Y:S01]  /*3000*/  FFMA.FTZ R22, R33, -R26, 0.14084610342979431152 ;  /* 0x3e1039f621167423 */ /* 0x000fe2000001081a */
[----:B------:R-:W-:Y:S01]  /*3010*/  ISETP.GE.U32.AND P3, PT, R7, 0x7f800000, PT ;  /* 0x7f8000000700780c */ /* 0x000fe20003f66070 */
[----:B------:R-:W-:Y:S01]  /*3020*/  FFMA.FTZ R28, R28, 0.69314718246459960938, R37 ;  /* 0x3f3172181c1c7823 */ /* 0x000fe20000010025 */
[----:B------:R-:W-:Y:S01]  /*3030*/  IABS R36, R20 ;  /* 0x0000001400247213 */ /* 0x000fe20000000000 */
[----:B------:R-:W-:Y:S01]  /*3040*/  FADD R37, R21, -1 ;  /* 0xbf80000015257421 */ /* 0x000fe20000000000 */
[----:B------:R-:W-:-:S03]  /*3050*/  FFMA.FTZ R22, R33, R22, -0.12148627638816833496 ;  /* 0xbdf8cdcc21167423 */ /* 0x000fc60000010016 */
[----:B------:R-:W-:Y:S01]  /*3060*/  IMAD.MOV.U32 R21, RZ, RZ, R36 ;  /* 0x000000ffff157224 */ /* 0x000fe200078e0024 */
[----:B------:R-:W-:Y:S01]  /*3070*/  FFMA.FTZ R38, R37, -R26, 0.14084610342979431152 ;  /* 0x3e1039f625267423 */ /* 0x000fe2000001081a */
[----:B------:R-:W-:Y:S01]  /*3080*/  FFMA.FTZ R36, R33, R22, 0.13980610668659210205 ;  /* 0x3e0f295521247423 */ /* 0x000fe20000010016 */
[----:B------:R-:W-:Y:S02]  /*3090*/  @P2 IMAD.MOV.U32 R43, RZ, RZ, 0x7f800000 ;  /* 0x7f800000ff2b2424 */ /* 0x000fe400078e00ff */
[----:B------:R-:W-:Y:S01]  /*30a0*/  FFMA.FTZ R38, R37, R38, -0.12148627638816833496 ;  /* 0xbdf8cdcc25267423 */ /* 0x000fe20000010026 */
[----:B------:R-:W-:Y:S01]  /*30b0*/  FFMA.FTZ R36, R33, R36, -0.16684235632419586182 ;  /* 0xbe2ad8b921247423 */ /* 0x000fe20000010024 */
[----:B------:R-:W-:Y:S01]  /*30c0*/  @P3 IMAD.MOV.U32 R42, RZ, RZ, 0x7f800000 ;  /* 0x7f800000ff2a3424 */ /* 0x000fe200078e00ff */
[----:B------:R-:W-:Y:S01]  /*30d0*/  @P2 FFMA.FTZ R29, R6, R43, +INF ;  /* 0x7f800000061d2423 */ /* 0x000fe2000001002b */
[----:B------:R-:W-:Y:S01]  /*30e0*/  FFMA.FTZ R6, R37, R38, 0.13980610668659210205 ;  /* 0x3e0f295525067423 */ /* 0x000fe20000010026 */
[----:B------:R-:W-:Y:S01]  /*30f0*/  FFMA.FTZ R36, R33, R36, 0.20012299716472625732 ;  /* 0x3e4ced0b21247423 */ /* 0x000fe20000010024 */
[----:B------:R-:W-:Y:S01]  /*3100*/  @P3 FFMA.FTZ R28, R7, R42, +INF ;  /* 0x7f800000071c3423 */ /* 0x000fe2000001002a */
[----:B------:R-:W-:Y:S01]  /*3110*/  FMUL.M8 R7, R29, 0.36067375540733337402 ;  /* 0x3eb8aa3b1d077820 */ /* 0x000fe20000700000 */
[----:B------:R-:W-:Y:S01]  /*3120*/  FFMA.FTZ R6, R37, R6, -0.16684235632419586182 ;  /* 0xbe2ad8b925067423 */ /* 0x000fe20000010006 */
[C---:B------:R-:W-:Y:S01]  /*3130*/  FFMA.FTZ R36, R33.reuse, R36, -0.24999669194221496582 ;  /* 0xbe7fff2221247423 */ /* 0x040fe20000010024 */
[----:B------:R-:W-:Y:S01]  /*3140*/  I2FP.F32.S32 R22, R21 ;  /* 0x0000001500167245 */ /* 0x000fe20000201400 */
[----:B------:R-:W-:Y:S01]  /*3150*/  FMUL.M8 R28, R28, 0.36067375540733337402 ;  /* 0x3eb8aa3b1c1c7820 */ /* 0x000fe20000700000 */
[----:B------:R-:W-:Y:S01]  /*3160*/  ISETP.GE.U32.AND P2, PT, R24, 0x7f800000, PT ;  /* 0x7f8000001800780c */ /* 0x000fe20003f46070 */
[----:B------:R-:W-:Y:S01]  /*3170*/  FFMA.FTZ R36, R33, R36, 0.33333182334899902344 ;  /* 0x3eaaaa7821247423 */ /* 0x000fe20000010024 */
[----:B------:R-:W-:-:S02]  /*3180*/  FFMA.FTZ R42, R37, R6, 0.20012299716472625732 ;  /* 0x3e4ced0b252a7423 */ /* 0x000fc40000010006 */
[----:B------:R-:W0:Y:S01]  /*3190*/  F2I.S64.TRUNC R6, R7 ;  /* 0x0000000700067311 */ /* 0x000e22000020d900 */
[----:B------:R-:W-:Y:S01]  /*31a0*/  FMUL R22, R22, 0.125 ;  /* 0x3e00000016167820 */ /* 0x000fe20000400000 */
[----:B------:R-:W-:Y:S01]  /*31b0*/  FFMA.FTZ R36, R33, R36, -0.5 ;  /* 0xbf00000021247423 */ /* 0x000fe20000010024 */
[----:B------:R-:W-:-:S03]  /*31c0*/  FFMA.FTZ R42, R37, R42, -0.24999669194221496582 ;  /* 0xbe7fff22252a7423 */ /* 0x000fc6000001002a */
[----:B------:R-:W-:Y:S02]  /*31d0*/  FMUL R36, R33, R36 ;  /* 0x0000002421247220 */ /* 0x000fe40000400000 */
[----:B------:R-:W3:Y:S01]  /*31e0*/  F2I.S64.TRUNC R28, R28 ;  /* 0x0000001c001c7311 */ /* 0x000ee2000020d900 */
[----:B------:R-:W-:Y:S01]  /*31f0*/  FSETP.GEU.AND P5, PT, R22, 1.175494350822287508e-38, PT ;  /* 0x008000001600780b */ /* 0x000fe20003fae000 */
[----:B------:R-:W-:Y:S01]  /*3200*/  FFMA.FTZ R42, R37, R42, 0.33333182334899902344 ;  /* 0x3eaaaa78252a7423 */ /* 0x000fe2000001002a */
[----:B------:R-:W-:Y:S01]  /*3210*/  FSEL R38, RZ, -23, P4 ;  /* 0xc1b80000ff267808 */ /* 0x000fe20002000000 */
[----:B------:R-:W-:Y:S01]  /*3220*/  FFMA.FTZ R36, R33, R36, R33 ;  /* 0x0000002421247223 */ /* 0x000fe20000010021 */
[----:B------:R-:W-:Y:S01]  /*3230*/  I2FP.F32.S32 R39, R39 ;  /* 0x0000002700277245 */ /* 0x000fe20000201400 */
[----:B------:R-:W-:Y:S01]  /*3240*/  @P2 IMAD.MOV.U32 R43, RZ, RZ, 0x7f800000 ;  /* 0x7f800000ff2b2424 */ /* 0x000fe200078e00ff */
[----:B------:R-:W-:Y:S01]  /*3250*/  FFMA.FTZ R42, R37, R42, -0.5 ;  /* 0xbf000000252a7423 */ /* 0x000fe2000001002a */
[----:B------:R-:W-:Y:S01]  /*3260*/  LOP3.LUT R33, R31, 0x40, R10, 0xfe, !PT ;  /* 0x000000401f217812 */ /* 0x000fe200078efe0a */
[----:B------:R-:W-:Y:S01]  /*3270*/  FFMA.FTZ R36, R23, 0.69314718246459960938, R36 ;  /* 0x3f31721817247823 */ /* 0x000fe20000010024 */
[----:B------:R-:W-:Y:S01]  /*3280*/  FFMA.FTZ R38, R39, 1.1920928955078125e-07, R38 ;  /* 0x3400000027267823 */ /* 0x000fe20000010026 */
[----:B------:R-:W-:Y:S01]  /*3290*/  @P2 FFMA.FTZ R36, R24, R43, +INF ;  /* 0x7f80000018242423 */ /* 0x000fe2000001002b */
[----:B------:R-:W-:Y:S01]  /*32a0*/  FMUL R42, R37, R42 ;  /* 0x0000002a252a7220 */ /* 0x000fe20000400000 */
[----:B0-----:R-:W-:Y:S01]  /*32b0*/  IADD3 R39, P3, R6, 0x8, RZ ;  /* 0x0000000806277810 */ /* 0x001fe20007f7e0ff */
[----:B------:R-:W-:Y:S01]  /*32c0*/  IMAD.IADD R23, R33, 0x1, -R12 ;  /* 0x0000000121177824 */ /* 0x000fe200078e0a0c */
[----:B------:R-:W-:Y:S01]  /*32d0*/  FMUL.M8 R6, R36, 0.36067375540733337402 ;  /* 0x3eb8aa3b24067820 */ /* 0x000fe20000700000 */
[----:B------:R-:W-:Y:S01]  /*32e0*/  FFMA.FTZ R37, R37, R42, R37 ;  /* 0x0000002a25257223 */ /* 0x000fe20000010025 */
[----:B------:R-:W-:Y:S01]  /*32f0*/  @!P5 FMUL R22, R22, 8388608 ;  /* 0x4b0000001616d820 */ /* 0x000fe20000400000 */
[----:B------:R-:W-:Y:S01]  /*3300*/  IMAD.X R42, RZ, RZ, R7, P3 ;  /* 0x000000ffff2a7224 */ /* 0x000fe200018e0607 */
[----:B---3--:R-:W-:-:S02]  /*3310*/  IADD3 R46, P2, R28, 0x8, RZ ;  /* 0x000000081c2e7810 */ /* 0x008fc40007f5e0ff */
[----:B------:R-:W-:Y:S02]  /*3320*/  IABS R24, R23 ;  /* 0x0000001700187213 */ /* 0x000fe40000000000 */
[----:B------:R-:W-:Y:S01]  /*3330*/  ISETP.GE.AND P3, PT, R27, 0x8, PT ;  /* 0x000000081b00780c */ /* 0x000fe20003f66270 */
[----:B------:R-:W0:Y:S01]  /*3340*/  F2I.S64.TRUNC R6, R6 ;  /* 0x0000000600067311 */ /* 0x000e22000020d900 */
[----:B------:R-:W-:Y:S01]  /*3350*/  IADD3 R33, R22, -0x3f2aaaab, RZ ;  /* 0xc0d5555516217810 */ /* 0x000fe20007ffe0ff */
[----:B------:R-:W-:Y:S01]  /*3360*/  IMAD.X R45, RZ, RZ, R29, P2 ;  /* 0x000000ffff2d7224 */ /* 0x000fe200010e061d */
[----:B------:R-:W-:Y:S02]  /*3370*/  I2FP.F32.S32 R28, R24 ;  /* 0x00000018001c7245 */ /* 0x000fe40000201400 */
[----:B------:R-:W-:Y:S01]  /*3380*/  ISETP.LT.U32.AND P2, PT, R39, 0xf, PT ;  /* 0x0000000f2700780c */ /* 0x000fe20003f41070 */
[----:B------:R-:W-:Y:S01]  /*3390*/  IMAD.MOV.U32 R29, RZ, RZ, R27 ;  /* 0x000000ffff1d7224 */ /* 0x000fe200078e001b */
[----:B------:R-:W-:-:S02]  /*33a0*/  LOP3.LUT R33, R33, 0xff800000, RZ, 0xc0, !PT ;  /* 0xff80000021217812 */ /* 0x000fc400078ec0ff */
[----:B------:R-:W-:Y:S01]  /*33b0*/  SHF.R.S32.HI R36, RZ, 0x1f, R27 ;  /* 0x0000001fff247819 */ /* 0x000fe2000001141b */
[----:B------:R-:W-:Y:S01]  /*33c0*/  FMUL R27, R28, 0.125 ;  /* 0x3e0000001c1b7820 */ /* 0x000fe20000400000 */
[----:B------:R-:W-:Y:S01]  /*33d0*/  ISETP.LT.AND.EX P2, PT, R42, RZ, PT, P2 ;  /* 0x000000ff2a00720c */ /* 0x000fe20003f41320 */
[----:B------:R-:W-:-:S03]  /*33e0*/  IMAD.IADD R43, R22, 0x1, -R33 ;  /* 0x00000001162b7824 */ /* 0x000fc600078e0a21 */
[----:B------:R-:W-:Y:S02]  /*33f0*/  @P3 SEL R29, R39, 0xf, P2 ;  /* 0x0000000f271d3807 */ /* 0x000fe40001000000 */
[----:B------:R-:W-:Y:S02]  /*3400*/  @P3 SEL R36, R42, RZ, P2 ;  /* 0x000000ff2a243207 */ /* 0x000fe40001000000 */
[----:B------:R-:W-:Y:S01]  /*3410*/  FSETP.GEU.AND P2, PT, R27, 1.175494350822287508e-38, PT ;  /* 0x008000001b00780b */ /* 0x000fe20003f4e000 */
[----:B------:R-:W-:Y:S01]  /*3420*/  FADD R43, R43, -1 ;  /* 0xbf8000002b2b7421 */ /* 0x000fe20000000000 */
[----:B------:R-:W-:Y:S02]  /*3430*/  ISETP.GE.U32.AND P4, PT, R34, 0x7f800000, PT ;  /* 0x7f8000002200780c */ /* 0x000fe40003f86070 */
[----:B0-----:R-:W-:Y:S01]  /*3440*/  IADD3 R44, P3, R6, 0x8, RZ ;  /* 0x00000008062c7810 */ /* 0x001fe20007f7e0ff */
[----:B------:R-:W-:-:S04]  /*3450*/  FFMA.FTZ R6, R43, -R26, 0.14084610342979431152 ;  /* 0x3e1039f62b067423 */ /* 0x000fc8000001081a */
[----:B------:R-:W-:Y:S01]  /*3460*/  FFMA.FTZ R6, R43, R6, -0.12148627638816833496 ;  /* 0xbdf8cdcc2b067423 */ /* 0x000fe20000010006 */
[----:B------:R-:W-:-:S03]  /*3470*/  ISETP.GE.AND P6, PT, R32, 0x8, PT ;  /* 0x000000082000780c */ /* 0x000fc60003fc6270 */
[----:B------:R-:W-:Y:S01]  /*3480*/  @!P2 FMUL R27, R27, 8388608 ;  /* 0x4b0000001b1ba820 */ /* 0x000fe20000400000 */
[C---:B------:R-:W-:Y:S01]  /*3490*/  FFMA.FTZ R6, R43.reuse, R6, 0.13980610668659210205 ;  /* 0x3e0f29552b067423 */ /* 0x040fe20000010006 */
[----:B------:R-:W-:Y:S01]  /*34a0*/  FFMA.FTZ R28, R38, 0.69314718246459960938, R37 ;  /* 0x3f317218261c7823 */ /* 0x000fe20000010025 */
[----:B------:R-:W-:Y:S02]  /*34b0*/  IMAD.X R42, RZ, RZ, R7, P3 ;  /* 0x000000ffff2a7224 */ /* 0x000fe400018e0607 */
[----:B------:R-:W-:Y:S01]  /*34c0*/  @P4 IMAD.MOV.U32 R7, RZ, RZ, 0x7f800000 ;  /* 0x7f800000ff074424 */ /* 0x000fe200078e00ff */
[----:B------:R-:W-:Y:S01]  /*34d0*/  FFMA.FTZ R6, R43, R6, -0.16684235632419586182 ;  /* 0xbe2ad8b92b067423 */ /* 0x000fe20000010006 */
[----:B------:R-:W-:Y:S02]  /*34e0*/  IADD3 R38, R27, -0x3f2aaaab, RZ ;  /* 0xc0d555551b267810 */ /* 0x000fe40007ffe0ff */
[----:B------:R-:W-:Y:S01]  /*34f0*/  ISETP.LT.U32.AND P3, PT, R46, 0xf, PT ;  /* 0x0000000f2e00780c */ /* 0x000fe20003f61070 */
[----:B------:R-:W-:Y:S01]  /*3500*/  @P4 FFMA.FTZ R28, R34, R7, +INF ;  /* 0x7f800000221c4423 */ /* 0x000fe20000010007 */
[----:B------:R-:W-:Y:S01]  /*3510*/  FFMA.FTZ R6, R43, R6, 0.20012299716472625732 ;  /* 0x3e4ced0b2b067423 */ /* 0x000fe20000010006 */
[----:B------:R-:W-:-:S02]  /*3520*/  LOP3.LUT R38, R38, 0xff800000, RZ, 0xc0, !PT ;  /* 0xff80000026267812 */ /* 0x000fc400078ec0ff */
[----:B------:R-:W-:Y:S01]  /*3530*/  ISETP.LT.AND.EX P3, PT, R45, RZ, PT, P3 ;  /* 0x000000ff2d00720c */ /* 0x000fe20003f61330 */
[----:B------:R-:W-:Y:S01]  /*3540*/  FFMA.FTZ R6, R43, R6, -0.24999669194221496582 ;  /* 0xbe7fff222b067423 */ /* 0x000fe20000010006 */
[----:B------:R-:W-:Y:S01]  /*3550*/  FMUL.M8 R7, R28, 0.36067375540733337402 ;  /* 0x3eb8aa3b1c077820 */ /* 0x000fe20000700000 */
[----:B------:R-:W-:Y:S01]  /*3560*/  IADD3 R34, R27, -R38, RZ ;  /* 0x800000261b227210 */ /* 0x000fe20007ffe0ff */
[--C-:B------:R-:W-:Y:S01]  /*3570*/  IMAD.MOV.U32 R39, RZ, RZ, R32.reuse ;  /* 0x000000ffff277224 */ /* 0x100fe200078e0020 */
[----:B------:R-:W-:Y:S02]  /*3580*/  SHF.R.S32.HI R37, RZ, 0x1f, R32 ;  /* 0x0000001fff257819 */ /* 0x000fe40000011420 */
[----:B------:R-:W-:Y:S02]  /*3590*/  @P6 SEL R39, R46, 0xf, P3 ;  /* 0x0000000f2e276807 */ /* 0x000fe40001800000 */
[----:B------:R-:W-:Y:S01]  /*35a0*/  @P6 SEL R37, R45, RZ, P3 ;  /* 0x000000ff2d256207 */ /* 0x000fe20001800000 */
[----:B------:R-:W-:Y:S01]  /*35b0*/  FFMA.FTZ R28, R43, R6, 0.33333182334899902344 ;  /* 0x3eaaaa782b1c7423 */ /* 0x000fe20000010006 */
[----:B------:R-:W-:Y:S01]  /*35c0*/  ISETP.GT.AND P6, PT, R41, RZ, PT ;  /* 0x000000ff2900720c */ /* 0x000fe20003fc4270 */
[----:B------:R-:W-:Y:S01]  /*35d0*/  FADD R41, R34, -1 ;  /* 0xbf80000022297421 */ /* 0x000fe20000000000 */
[----:B------:R-:W0:Y:S01]  /*35e0*/  F2I.S64.TRUNC R6, R7 ;  /* 0x0000000700067311 */ /* 0x000e22000020d900 */
[----:B------:R-:W-:-:S02]  /*35f0*/  ISETP.GE.AND P4, PT, R35, 0x8, PT ;  /* 0x000000082300780c */ /* 0x000fc40003f86270 */
[----:B------:R-:W-:Y:S01]  /*3600*/  FFMA.FTZ R34, R41, -R26, 0.14084610342979431152 ;  /* 0x3e1039f629227423 */ /* 0x000fe2000001081a */
[----:B------:R-:W-:Y:S01]  /*3610*/  FFMA.FTZ R28, R43, R28, -0.5 ;  /* 0xbf0000002b1c7423 */ /* 0x000fe2000001001c */
[----:B------:R-:W-:Y:S02]  /*3620*/  ISETP.LT.U32.AND P3, PT, R44, 0xf, PT ;  /* 0x0000000f2c00780c */ /* 0x000fe40003f61070 */
[----:B------:R-:W-:Y:S01]  /*3630*/  FFMA.FTZ R34, R41, R34, -0.12148627638816833496 ;  /* 0xbdf8cdcc29227423 */ /* 0x000fe20000010022 */
[----:B------:R-:W-:Y:S01]  /*3640*/  FMUL R28, R43, R28 ;  /* 0x0000001c2b1c7220 */ /* 0x000fe20000400000 */
[----:B------:R-:W-:Y:S02]  /*3650*/  ISETP.LT.AND.EX P3, PT, R42, RZ, PT, P3 ;  /* 0x000000ff2a00720c */ /* 0x000fe40003f61330 */
[----:B------:R-:W-:Y:S01]  /*3660*/  FFMA.FTZ R34, R41, R34, 0.13980610668659210205 ;  /* 0x3e0f295529227423 */ /* 0x000fe20000010022 */
[----:B------:R-:W-:Y:S01]  /*3670*/  SHF.R.S32.HI R32, RZ, 0x1f, R35 ;  /* 0x0000001fff207819 */ /* 0x000fe20000011423 */
[----:B------:R-:W-:Y:S01]  /*3680*/  FFMA.FTZ R28, R43, R28, R43 ;  /* 0x0000001c2b1c7223 */ /* 0x000fe2000001002b */
[----:B------:R-:W-:Y:S01]  /*3690*/  @P4 SEL R35, R44, 0xf, P3 ;  /* 0x0000000f2c234807 */ /* 0x000fe20001800000 */
[----:B------:R-:W-:Y:S01]  /*36a0*/  FFMA.FTZ R34, R41, R34, -0.16684235632419586182 ;  /* 0xbe2ad8b929227423 */ /* 0x000fe20000010022 */
[----:B------:R-:W-:-:S02]  /*36b0*/  LOP3.LUT R43, R31, 0x80, R10, 0xfe, !PT ;  /* 0x000000801f2b7812 */ /* 0x000fc400078efe0a */
[----:B------:R-:W-:Y:S02]  /*36c0*/  SEL R44, RZ, 0x10, !P1 ;  /* 0x00000010ff2c7807 */ /* 0x000fe40004800000 */
[----:B0-----:R-:W-:Y:S02]  /*36d0*/  IADD3 R46, P1, R6, 0x8, RZ ;  /* 0x00000008062e7810 */ /* 0x001fe40007f3e0ff */
[----:B------:R-:W-:Y:S01]  /*36e0*/  LOP3.LUT R31, R31, 0xc0, R10, 0xfe, !PT ;  /* 0x000000c01f1f7812 */ /* 0x000fe200078efe0a */
[--C-:B------:R-:W-:Y:S01]  /*36f0*/  IMAD.IADD R6, R43, 0x1, -R12.reuse ;  /* 0x000000012b067824 */ /* 0x100fe200078e0a0c */
[----:B------:R-:W-:Y:S01]  /*3700*/  @P4 SEL R32, R42, RZ, P3 ;  /* 0x000000ff2a204207 */ /* 0x000fe20001800000 */
[----:B------:R-:W-:Y:S01]  /*3710*/  FFMA.FTZ R34, R41, R34, 0.20012299716472625732 ;  /* 0x3e4ced0b29227423 */ /* 0x000fe20000010022 */
[----:B------:R-:W-:Y:S01]  /*3720*/  ISETP.GT.AND P3, PT, R40, RZ, PT ;  /* 0x000000ff2800720c */ /* 0x000fe20003f64270 */
[----:B------:R-:W-:Y:S01]  /*3730*/  IMAD.X R40, RZ, RZ, R7, P1 ;  /* 0x000000ffff287224 */ /* 0x000fe200008e0607 */
[----:B------:R-:W-:Y:S01]  /*3740*/  ISETP.GT.AND P4, PT, R30, RZ, PT ;  /* 0x000000ff1e00720c */ /* 0x000fe20003f84270 */
[----:B------:R-:W-:Y:S01]  /*3750*/  IMAD.IADD R7, R31, 0x1, -R12 ;  /* 0x000000011f077824 */ /* 0x000fe200078e0a0c */
[----:B------:R-:W-:Y:S01]  /*3760*/  FFMA.FTZ R34, R41, R34, -0.24999669194221496582 ;  /* 0xbe7fff2229227423 */ /* 0x000fe20000010022 */
[----:B------:R-:W-:-:S02]  /*3770*/  IABS R30, R6 ;  /* 0x00000006001e7213 */ /* 0x000fc40000000000 */
[----:B------:R-:W-:Y:S01]  /*3780*/  IADD3 R44, P1, R29, R44, RZ ;  /* 0x0000002c1d2c7210 */ /* 0x000fe20007f3e0ff */
[C---:B------:R-:W-:Y:S01]  /*3790*/  FFMA.FTZ R34, R41.reuse, R34, 0.33333182334899902344 ;  /* 0x3eaaaa7829227423 */ /* 0x040fe20000010022 */
[----:B------:R-:W-:Y:S02]  /*37a0*/  IABS R29, R7 ;  /* 0x00000007001d7213 */ /* 0x000fe40000000000 */
[----:B------:R-:W-:Y:S02]  /*37b0*/  SEL R48, RZ, 0x10, !P6 ;  /* 0x00000010ff307807 */ /* 0x000fe40007000000 */
[----:B------:R-:W-:Y:S01]  /*37c0*/  I2FP.F32.S32 R31, R30 ;  /* 0x0000001e001f7245 */ /* 0x000fe20000201400 */
[----:B------:R-:W-:Y:S01]  /*37d0*/  FFMA.FTZ R34, R41, R34, -0.5 ;  /* 0xbf00000029227423 */ /* 0x000fe20000010022 */
[----:B------:R-:W-:Y:S02]  /*37e0*/  I2FP.F32.S32 R47, R29 ;  /* 0x0000001d002f7245 */ /* 0x000fe40000201400 */
[----:B------:R-:W-:Y:S01]  /*37f0*/  IADD3 R45, P6, R39, R48, RZ ;  /* 0x00000030272d7210 */ /* 0x000fe20007fde0ff */
[----:B------:R-:W-:Y:S01]  /*3800*/  FMUL R31, R31, 0.125 ;  /* 0x3e0000001f1f7820 */ /* 0x000fe20000400000 */
[----:B------:R-:W-:Y:S01]  /*3810*/  IMAD.X R39, RZ, RZ, R36, P1 ;  /* 0x000000ffff277224 */ /* 0x000fe200008e0624 */
[----:B------:R-:W-:Y:S01]  /*3820*/  FMUL R36, R41, R34 ;  /* 0x0000002229247220 */ /* 0x000fe20000400000 */
[----:B------:R-:W-:Y:S01]  /*3830*/  FMUL R34, R47, 0.125 ;  /* 0x3e0000002f227820 */ /* 0x000fe20000400000 */
[----:B------:R-:W-:Y:S01]  /*3840*/  IMAD.X R37, RZ, RZ, R37, P6 ;  /* 0x000000ffff257224 */ /* 0x000fe200030e0625 */
[----:B------:R-:W-:Y:S01]  /*3850*/  FSETP.GEU.AND P6, PT, R31, 1.175494350822287508e-38, PT ;  /* 0x008000001f00780b */ /* 0x000fe20003fce000 */
[----:B------:R-:W-:Y:S01]  /*3860*/  FFMA.FTZ R36, R41, R36, R41 ;  /* 0x0000002429247223 */ /* 0x000fe20000010029 */
[----:B------:R-:W-:-:S02]  /*3870*/  FSEL R41, RZ, -23, P2 ;  /* 0xc1b80000ff297808 */ /* 0x000fc40001000000 */
[----:B------:R-:W-:Y:S02]  /*3880*/  FSETP.GEU.AND P2, PT, R34, 1.175494350822287508e-38, PT ;  /* 0x008000002200780b */ /* 0x000fe40003f4e000 */
[----:B------:R-:W-:Y:S02]  /*3890*/  FSEL R42, RZ, -23, P5 ;  /* 0xc1b80000ff2a7808 */ /* 0x000fe40002800000 */
[----:B------:R-:W-:Y:S02]  /*38a0*/  SHF.R.U32.HI R48, RZ, 0x1a, R37 ;  /* 0x0000001aff307819 */ /* 0x000fe40000011625 */
[----:B------:R-:W-:Y:S02]  /*38b0*/  ISETP.GE.AND P5, PT, R25, 0x8, PT ;  /* 0x000000081900780c */ /* 0x000fe40003fa6270 */
[----:B------:R-:W-:Y:S01]  /*38c0*/  LOP3.LUT R48, R48, 0x20, RZ, 0xc0, !PT ;  /* 0x0000002030307812 */ /* 0x000fe200078ec0ff */
[----:B------:R-:W-:Y:S01]  /*38d0*/  @!P6 FMUL R31, R31, 8388608 ;  /* 0x4b0000001f1fe820 */ /* 0x000fe20000400000 */
[----:B------:R-:W-:-:S02]  /*38e0*/  ISETP.LT.U32.AND P1, PT, R46, 0xf, PT ;  /* 0x0000000f2e00780c */ /* 0x000fc40003f21070 */
[----:B------:R-:W-:Y:S01]  /*38f0*/  FSEL R49, RZ, -23, P2 ;  /* 0xc1b80000ff317808 */ /* 0x000fe20001000000 */
[----:B------:R-:W-:Y:S01]  /*3900*/  @!P2 FMUL R34, R34, 8388608 ;  /* 0x4b0000002222a820 */ /* 0x000fe20000400000 */
[----:B------:R-:W-:Y:S02]  /*3910*/  SHF.R.U32.HI R47, RZ, 0x1a, R39 ;  /* 0x0000001aff2f7819 */ /* 0x000fe40000011627 */
[----:B------:R-:W-:Y:S02]  /*3920*/  IADD3 R45, P2, R48, R45, RZ ;  /* 0x0000002d302d7210 */ /* 0x000fe40007f5e0ff */
[----:B------:R-:W-:Y:S02]  /*3930*/  IADD3 R48, R31, -0x3f2aaaab, RZ ;  /* 0xc0d555551f307810 */ /* 0x000fe40007ffe0ff */
[----:B------:R-:W-:Y:S02]  /*3940*/  ISETP.LT.AND.EX P1, PT, R40, RZ, PT, P1 ;  /* 0x000000ff2800720c */ /* 0x000fe40003f21310 */
[----:B------:R-:W-:Y:S01]  /*3950*/  I2FP.F32.S32 R38, R38 ;  /* 0x0000002600267245 */ /* 0x000fe20000201400 */
[----:B------:R-:W-:Y:S01]  /*3960*/  IMAD.MOV.U32 R43, RZ, RZ, R25 ;  /* 0x000000ffff2b7224 */ /* 0x000fe200078e0019 */
[----:B------:R-:W-:-:S02]  /*3970*/  LOP3.LUT R47, R47, 0x20, RZ, 0xc0, !PT ;  /* 0x000000202f2f7812 */ /* 0x000fc400078ec0ff */
[----:B------:R-:W-:Y:S02]  /*3980*/  LOP3.LUT R48, R48, 0xff800000, RZ, 0xc0, !PT ;  /* 0xff80000030307812 */ /* 0x000fe400078ec0ff */
[----:B------:R-:W-:Y:S01]  /*3990*/  @P5 SEL R43, R46, 0xf, P1 ;  /* 0x0000000f2e2b5807 */ /* 0x000fe20000800000 */
[----:B------:R-:W-:Y:S01]  /*39a0*/  FFMA.FTZ R41, R38, 1.1920928955078125e-07, R41 ;  /* 0x3400000026297823 */ /* 0x000fe20000010029 */
[----:B------:R-:W-:Y:S02]  /*39b0*/  FSEL R46, RZ, -23, P6 ;  /* 0xc1b80000ff2e7808 */ /* 0x000fe40003000000 */
[----:B------:R-:W-:Y:S02]  /*39c0*/  IADD3 R44, P6, R47, R44, RZ ;  /* 0x0000002c2f2c7210 */ /* 0x000fe40007fde0ff */
[----:B------:R-:W-:Y:S02]  /*39d0*/  IADD3 R38, R34, -0x3f2aaaab, RZ ;  /* 0xc0d5555522267810 */ /* 0x000fe40007ffe0ff */
[----:B------:R-:W-:-:S02]  /*39e0*/  I2FP.F32.S32 R47, R48 ;  /* 0x00000030002f7245 */ /* 0x000fc40000201400 */
[----:B------:R-:W-:-:S03]  /*39f0*/  LOP3.LUT R51, R38, 0xff800000, RZ, 0xc0, !PT ;  /* 0xff80000026337812 */ /* 0x000fc600078ec0ff */
[----:B------:R-:W-:Y:S01]  /*3a00*/  FFMA.FTZ R38, R47, 1.1920928955078125e-07, R46 ;  /* 0x340000002f267823 */ /* 0x000fe2000001002e */
[----:B------:R-:W-:Y:S02]  /*3a10*/  SHF.R.S32.HI R47, RZ, 0x1f, R25 ;  /* 0x0000001fff2f7819 */ /* 0x000fe40000011419 */
[----:B------:R-:W-:Y:S02]  /*3a20*/  @P5 SEL R47, R40, RZ, P1 ;  /* 0x000000ff282f5207 */ /* 0x000fe40000800000 */
[----:B------:R-:W-:Y:S02]  /*3a30*/  SEL R40, RZ, 0x10, !P4 ;  /* 0x00000010ff287807 */ /* 0x000fe40006000000 */
[----:B------:R-:W-:Y:S02]  /*3a40*/  I2FP.F32.S32 R33, R33 ;  /* 0x0000002100217245 */ /* 0x000fe40000201400 */
[----:B------:R-:W-:Y:S02]  /*3a50*/  SEL R46, RZ, 0x10, !P3 ;  /* 0x00000010ff2e7807 */ /* 0x000fe40005800000 */
[----:B------:R-:W-:Y:S01]  /*3a60*/  IADD3 R43, P1, R43, R40, RZ ;  /* 0x000000282b2b7210 */ /* 0x000fe20007f3e0ff */
[----:B------:R-:W-:Y:S01]  /*3a70*/  FFMA.FTZ R33, R33, 1.1920928955078125e-07, R42 ;  /* 0x3400000021217823 */ /* 0x000fe2000001002a */
[----:B------:R-:W-:-:S02]  /*3a80*/  I2FP.F32.S32 R42, R51 ;  /* 0x00000033002a7245 */ /* 0x000fc40000201400 */
[----:B------:R-:W-:Y:S01]  /*3a90*/  IADD3 R46, P3, R35, R46, RZ ;  /* 0x0000002e232e7210 */ /* 0x000fe20007f7e0ff */
[----:B------:R-:W-:Y:S02]  /*3aa0*/  IMAD.X R35, RZ, RZ, R47, P1 ;  /* 0x000000ffff237224 */ /* 0x000fe400008e062f */
[----:B------:R-:W-:-:S03]  /*3ab0*/  FFMA.FTZ R25, R42, 1.1920928955078125e-07, R49 ;  /* 0x340000002a197823 */ /* 0x000fc60000010031 */
[----:B------:R-:W-:Y:S01]  /*3ac0*/  SHF.R.U32.HI R42, RZ, 0x1a, R35 ;  /* 0x0000001aff2a7819 */ /* 0x000fe20000011623 */
[----:B------:R-:W-:-:S03]  /*3ad0*/  IMAD.IADD R48, R31, 0x1, -R48 ;  /* 0x000000011f307824 */ /* 0x000fc600078e0a30 */
[----:B------:R-:W-:Y:S01]  /*3ae0*/  LOP3.LUT R42, R42, 0x20, RZ, 0xc0, !PT ;  /* 0x000000202a2a7812 */ /* 0x000fe200078ec0ff */
[----:B------:R-:W-:Y:S01]  /*3af0*/  WARPSYNC 0xffffffff ;  /* 0xffffffff00007948 */ /* 0x000fe20003800000 */
[----:B------:R-:W-:Y:S01]  /*3b00*/  IMAD.IADD R51, R34, 0x1, -R51 ;  /* 0x0000000122337824 */ /* 0x000fe200078e0a33 */
[----:B------:R-:W-:Y:S01]  /*3b10*/  LOP3.LUT R45, R44, R45, RZ, 0xfc, !PT ;  /* 0x0000002d2c2d7212 */ /* 0x000fe200078efcff */
[----:B------:R-:W-:Y:S01]  /*3b20*/  BAR.SYNC.DEFER_BLOCKING 0x0 ;  /* 0x0000000000007b1d */ /* 0x000fe20000010000 */
[----:B------:R-:W-:Y:S01]  /*3b30*/  IADD3 R42, P1, R42, R43, RZ ;  /* 0x0000002b2a2a7210 */ /* 0x000fe20007f3e0ff */
[----:B------:R-:W-:Y:S02]  /*3b40*/  IMAD.X R43, RZ, RZ, R39, P6 ;  /* 0x000000ffff2b7224 */ /* 0x000fe400030e0627 */
[----:B------:R-:W-:Y:S01]  /*3b50*/  IMAD.X R44, RZ, RZ, R37, P2 ;  /* 0x000000ffff2c7224 */ /* 0x000fe200010e0625 */
[----:B------:R-:W-:Y:S01]  /*3b60*/  FADD R39, R48, -1 ;  /* 0xbf80000030277421 */ /* 0x000fe20000000000 */
[----:B------:R-:W-:Y:S01]  /*3b70*/  FADD R37, R51, -1 ;  /* 0xbf80000033257421 */ /* 0x000fe20000000000 */
[----:B------:R-:W-:-:S02]  /*3b80*/  IMAD.X R40, RZ, RZ, R32, P3 ;  /* 0x000000ffff287224 */ /* 0x000fc400018e0620 */
[----:B------:R-:W-:Y:S01]  /*3b90*/  LOP3.LUT R32, R43, R44, RZ, 0xfc, !PT ;  /* 0x0000002c2b207212 */ /* 0x000fe200078efcff */
[-C--:B------:R-:W-:Y:S01]  /*3ba0*/  FFMA.FTZ R44, R39, -R26.reuse, 0.14084610342979431152 ;  /* 0x3e1039f6272c7423 */ /* 0x080fe2000001081a */
[----:B------:R-:W-:Y:S01]  /*3bb0*/  FFMA.FTZ R26, R37, -R26, 0.14084610342979431152 ;  /* 0x3e1039f6251a7423 */ /* 0x000fe2000001081a */
[----:B------:R-:W-:Y:S02]  /*3bc0*/  SHF.R.U32.HI R43, RZ, 0x1a, R40 ;  /* 0x0000001aff2b7819 */ /* 0x000fe40000011628 */
[----:B------:R-:W-:Y:S01]  /*3bd0*/  FFMA.FTZ R44, R39, R44, -0.12148627638816833496 ;  /* 0xbdf8cdcc272c7423 */ /* 0x000fe2000001002c */
[----:B------:R-:W-:Y:S01]  /*3be0*/  FFMA.FTZ R26, R37, R26, -0.12148627638816833496 ;  /* 0xbdf8cdcc251a7423 */ /* 0x000fe2000001001a */
[----:B------:R-:W-:Y:S02]  /*3bf0*/  LOP3.LUT R43, R43, 0x20, RZ, 0xc0, !PT ;  /* 0x000000202b2b7812 */ /* 0x000fe400078ec0ff */
[----:B------:R-:W-:Y:S01]  /*3c00*/  FFMA.FTZ R44, R39, R44, 0.13980610668659210205 ;  /* 0x3e0f2955272c7423 */ /* 0x000fe2000001002c */
[----:B------:R-:W-:Y:S01]  /*3c10*/  FFMA.FTZ R26, R37, R26, 0.13980610668659210205 ;  /* 0x3e0f2955251a7423 */ /* 0x000fe2000001001a */
[----:B------:R-:W-:-:S02]  /*3c20*/  IADD3 R46, P6, R43, R46, RZ ;  /* 0x0000002e2b2e7210 */ /* 0x000fc40007fde0ff */
[----:B------:R-:W-:Y:S01]  /*3c30*/  FFMA.FTZ R44, R39, R44, -0.16684235632419586182 ;  /* 0xbe2ad8b9272c7423 */ /* 0x000fe2000001002c */
[----:B------:R-:W-:Y:S01]  /*3c40*/  FFMA.FTZ R26, R37, R26, -0.16684235632419586182 ;  /* 0xbe2ad8b9251a7423 */ /* 0x000fe2000001001a */
[----:B--2---:R0:W-:Y:S01]  /*3c50*/  STS.64 [R17], R4 ;  /* 0x0000000411007388 */ /* 0x0041e20000000a00 */
[----:B------:R-:W-:Y:S01]  /*3c60*/  IMAD.X R35, RZ, RZ, R35, P1 ;  /* 0x000000ffff237224 */ /* 0x000fe200008e0623 */
[----:B------:R-:W-:Y:S01]  /*3c70*/  FFMA.FTZ R44, R39, R44, 0.20012299716472625732 ;  /* 0x3e4ced0b272c7423 */ /* 0x000fe2000001002c */
[----:B------:R-:W-:Y:S01]  /*3c80*/  FFMA.FTZ R26, R37, R26, 0.20012299716472625732 ;  /* 0x3e4ced0b251a7423 */ /* 0x000fe2000001001a */
[----:B------:R-:W-:Y:S02]  /*3c90*/  LOP3.LUT R42, R45, R46, R42, 0xfe, !PT ;  /* 0x0000002e2d2a7212 */ /* 0x000fe400078efe2a */
[----:B------:R-:W-:Y:S01]  /*3ca0*/  FFMA.FTZ R44, R39, R44, -0.24999669194221496582 ;  /* 0xbe7fff22272c7423 */ /* 0x000fe2000001002c */
[----:B------:R-:W-:Y:S01]  /*3cb0*/  FFMA.FTZ R26, R37, R26, -0.24999669194221496582 ;  /* 0xbe7fff22251a7423 */ /* 0x000fe2000001001a */
[----:B0-----:R-:W-:Y:S01]  /*3cc0*/  IMAD.X R5, RZ, RZ, R40, P6 ;  /* 0x000000ffff057224 */ /* 0x001fe200030e0628 */
[----:B------:R-:W-:Y:S01]  /*3cd0*/  ISETP.GE.U32.AND P1, PT, R42, 0x20, PT ;  /* 0x000000202a00780c */ /* 0x000fe20003f26070 */
[----:B------:R-:W-:Y:S01]  /*3ce0*/  FFMA.FTZ R44, R39, R44, 0.33333182334899902344 ;  /* 0x3eaaaa78272c7423 */ /* 0x000fe2000001002c */
[----:B------:R-:W-:-:S02]  /*3cf0*/  FFMA.FTZ R26, R37, R26, 0.33333182334899902344 ;  /* 0x3eaaaa78251a7423 */ /* 0x000fc4000001001a */
[----:B------:R-:W-:Y:S02]  /*3d00*/  LOP3.LUT R32, R32, R5, R35, 0xfe, !PT ;  /* 0x0000000520207212 */ /* 0x000fe400078efe23 */
[----:B------:R-:W-:Y:S02]  /*3d10*/  ISETP.GE.U32.AND P2, PT, R22, 0x7f800000, PT ;  /* 0x7f8000001600780c */ /* 0x000fe40003f46070 */
[----:B------:R-:W-:Y:S02]  /*3d20*/  ISETP.GE.U32.AND P5, PT, R27, 0x7f800000, PT ;  /* 0x7f8000001b00780c */ /* 0x000fe40003fa6070 */
[----:B------:R-:W-:Y:S02]  /*3d30*/  ISETP.GE.U32.AND P4, PT, R31, 0x7f800000, PT ;  /* 0x7f8000001f00780c */ /* 0x000fe40003f86070 */
[----:B------:R-:W-:Y:S01]  /*3d40*/  ISETP.GE.U32.AND P3, PT, R34, 0x7f800000, PT ;  /* 0x7f8000002200780c */ /* 0x000fe20003f66070 */
[----:B------:R-:W-:Y:S01]  /*3d50*/  BAR.SYNC.DEFER_BLOCKING 0x0 ;  /* 0x0000000000007b1d */ /* 0x000fe20000010000 */
[----:B------:R-:W-:Y:S01]  /*3d60*/  ISETP.GE.U32.AND.EX P1, PT, R32, RZ, PT, P1 ;  /* 0x000000ff2000720c */ /* 0x000fe20003f26110 */
[----:B------:R-:W-:Y:S01]  /*3d70*/  FFMA.FTZ R44, R39, R44, -0.5 ;  /* 0xbf000000272c7423 */ /* 0x000fe2000001002c */
[----:B------:R-:W-:-:S03]  /*3d80*/  FFMA.FTZ R26, R37, R26, -0.5 ;  /* 0xbf000000251a7423 */ /* 0x000fc6000001001a */
[----:B------:R-:W-:Y:S01]  /*3d90*/  FMUL R44, R39, R44 ;  /* 0x0000002c272c7220 */ /* 0x000fe20000400000 */
[----:B------:R-:W-:Y:S01]  /*3da0*/  FMUL R26, R37, R26 ;  /* 0x0000001a251a7220 */ /* 0x000fe20000400000 */
[----:B------:R-:W-:Y:S01]  /*3db0*/  FFMA.FTZ R28, R33, 0.69314718246459960938, R28 ;  /* 0x3f317218211c7823 */ /* 0x000fe2000001001c */
[----:B------:R-:W-:Y:S01]  /*3dc0*/  @P2 IMAD.MOV.U32 R5, RZ, RZ, 0x7f800000 ;  /* 0x7f800000ff052424 */ /* 0x000fe200078e00ff */
[----:B------:R-:W-:Y:S01]  /*3dd0*/  FFMA.FTZ R39, R39, R44, R39 ;  /* 0x0000002c27277223 */ /* 0x000fe20000010027 */
[----:B------:R-:W-:Y:S01]  /*3de0*/  FFMA.FTZ R26, R37, R26, R37 ;  /* 0x0000001a251a7223 */ /* 0x000fe20000010025 */
[----:B------:R-:W-:Y:S02]  /*3df0*/  @P5 IMAD.MOV.U32 R4, RZ, RZ, 0x7f800000 ;  /* 0x7f800000ff045424 */ /* 0x000fe400078e00ff */
[----:B------:R-:W-:Y:S02]  /*3e00*/  @P4 IMAD.MOV.U32 R32, RZ, RZ, 0x7f800000 ;  /* 0x7f800000ff204424 */ /* 0x000fe400078e00ff */
[----:B------:R-:W-:Y:S01]  /*3e10*/  @P3 IMAD.MOV.U32 R33, RZ, RZ, 0x7f800000 ;  /* 0x7f800000ff213424 */ /* 0x000fe200078e00ff */
[----:B------:R-:W-:Y:S01]  /*3e20*/  FFMA.FTZ R36, R41, 0.69314718246459960938, R36 ;  /* 0x3f31721829247823 */ /* 0x000fe20000010024 */
[----:B------:R-:W-:Y:S01]  /*3e30*/  FFMA.FTZ R38, R38, 0.69314718246459960938, R39 ;  /* 0x3f31721826267823 */ /* 0x000fe20000010027 */
[----:B------:R-:W-:Y:S01]  /*3e40*/  FFMA.FTZ R25, R25, 0.69314718246459960938, R26 ;  /* 0x3f31721819197823 */ /* 0x000fe2000001001a */
[----:B------:R-:W-:Y:S01]  /*3e50*/  @P2 FFMA.FTZ R28, R22, R5, +INF ;  /* 0x7f800000161c2423 */ /* 0x000fe20000010005 */
[----:B------:R-:W-:Y:S01]  /*3e60*/  @P5 FFMA.FTZ R36, R27, R4, +INF ;  /* 0x7f8000001b245423 */ /* 0x000fe20000010004 */
[----:B------:R-:W-:Y:S01]  /*3e70*/  @P4 FFMA.FTZ R38, R31, R32, +INF ;  /* 0x7f8000001f264423 */ /* 0x000fe20000010020 */
[----:B------:R-:W-:Y:S01]  /*3e80*/  @P3 FFMA.FTZ R25, R34, R33, +INF ;  /* 0x7f80000022193423 */ /* 0x000fe20000010021 */
[----:B------:R-:W-:Y:S05]  /*3e90*/  @P1 BRA `(.L_x_4) ;  /* 0x00000b0000001947 */ /* 0x000fea0003800000 */
[----:B------:R-:W-:Y:S01]  /*3ea0*/  FMUL.M8 R25, R25, 0.36067375540733337402 ;  /* 0x3eb8aa3b19197820 */ /* 0x000fe20000700000 */
[----:B------:R-:W-:Y:S01]  /*3eb0*/  FSETP.NEU.AND P1, PT, R34, RZ, PT ;  /* 0x000000ff2200720b */ /* 0x000fe20003f2d000 */
[----:B------:R-:W-:Y:S01]  /*3ec0*/  FMUL.M8 R36, R36, 0.36067375540733337402 ;  /* 0x3eb8aa3b24247820 */ /* 0x000fe20000700000 */
[----:B------:R-:W-:Y:S01]  /*3ed0*/  FMUL.M8 R28, R28, 0.36067375540733337402 ;  /* 0x3eb8aa3b1c1c7820 */ /* 0x000fe20000700000 */
[----:B------:R-:W-:Y:S01]  /*3ee0*/  FMUL.M8 R38, R38, 0.36067375540733337402 ;  /* 0x3eb8aa3b26267820 */ /* 0x000fe20000700000 */
[----:B------:R-:W-:Y:S01]  /*3ef0*/  FSEL R4, R25, -INF , P1 ;  /* 0xff80000019047808 */ /* 0x000fe20000800000 */
[----:B------:R-:W-:Y:S01]  /*3f00*/  WARPSYNC 0xffffffff ;  /* 0xffffffff00007948 */ /* 0x000fe20003800000 */
[----:B------:R-:W-:-:S02]  /*3f10*/  FSETP.NEU.AND P1, PT, R27, RZ, PT ;  /* 0x000000ff1b00720b */ /* 0x000fc40003f2d000 */
[----:B------:R-:W-:Y:S02]  /*3f20*/  ISETP.GE.AND P5, PT, R24, 0x8, PT ;  /* 0x000000081800780c */ /* 0x000fe40003fa6270 */
[----:B------:R-:W-:Y:S01]  /*3f30*/  FSEL R26, R36, -INF , P1 ;  /* 0xff800000241a7808 */ /* 0x000fe20000800000 */
[----:B------:R-:W0:Y:S01]  /*3f40*/  F2I.S64.TRUNC R4, R4 ;  /* 0x0000000400047311 */ /* 0x000e22000020d900 */
[----:B------:R-:W-:Y:S02]  /*3f50*/  FSETP.NEU.AND P1, PT, R22, RZ, PT ;  /* 0x000000ff1600720b */ /* 0x000fe40003f2d000 */
[----:B------:R-:W-:Y:S02]  /*3f60*/  ISETP.GE.AND P4, PT, R21, 0x8, PT ;  /* 0x000000081500780c */ /* 0x000fe40003f86270 */
[----:B------:R-:W-:Y:S02]  /*3f70*/  FSEL R28, R28, -INF , P1 ;  /* 0xff8000001c1c7808 */ /* 0x000fe40000800000 */
[----:B------:R-:W-:Y:S01]  /*3f80*/  FSETP.NEU.AND P1, PT, R31, RZ, PT ;  /* 0x000000ff1f00720b */ /* 0x000fe20003f2d000 */
[----:B------:R-:W2:Y:S01]  /*3f90*/  F2I.S64.TRUNC R26, R26 ;  /* 0x0000001a001a7311 */ /* 0x000ea2000020d900 */
[----:B------:R-:W-:-:S02]  /*3fa0*/  ISETP.GT.AND P3, PT, R7, RZ, PT ;  /* 0x000000ff0700720c */ /* 0x000fc40003f64270 */
[----:B------:R-:W-:Y:S02]  /*3fb0*/  FSEL R32, R38, -INF , P1 ;  /* 0xff80000026207808 */ /* 0x000fe40000800000 */
[----:B------:R-:W-:-:S03]  /*3fc0*/  SHF.R.S32.HI R7, RZ, 0x1f, R21 ;  /* 0x0000001fff077819 */ /* 0x000fc60000011415 */
[----:B------:R3:W4:Y:S01]  /*3fd0*/  F2I.S64.TRUNC R34, R28 ;  /* 0x0000001c00227311 */ /* 0x000722000020d900 */
[----:B0-----:R-:W-:-:S05]  /*3fe0*/  IADD3 R25, P1, R4, 0x8, RZ ;  /* 0x0000000804197810 */ /* 0x001fca0007f3e0ff */
[----:B------:R-:W-:Y:S01]  /*3ff0*/  IMAD.X R31, RZ, RZ, R5, P1 ;  /* 0x000000ffff1f7224 */ /* 0x000fe200008e0605 */
[----:B------:R-:W-:Y:S01]  /*4000*/  SHF.R.S32.HI R5, RZ, 0x1f, R24 ;  /* 0x0000001fff057819 */ /* 0x000fe20000011418 */
[----:B------:R-:W0:Y:S01]  /*4010*/  F2I.S64.TRUNC R32, R32 ;  /* 0x0000002000207311 */ /* 0x000e22000020d900 */
[----:B--2---:R-:W-:Y:S02]  /*4020*/  IADD3 R22, P2, R26, 0x8, RZ ;  /* 0x000000081a167810 */ /* 0x004fe40007f5e0ff */
[----:B---3--:R-:W-:Y:S02]  /*4030*/  SHF.R.S32.HI R28, RZ, 0x1f, R30 ;  /* 0x0000001fff1c7819 */ /* 0x008fe4000001141e */
[----:B------:R-:W-:Y:S01]  /*4040*/  ISETP.LT.U32.AND P1, PT, R22, 0xf, PT ;  /* 0x0000000f1600780c */ /* 0x000fe20003f21070 */
[----:B------:R-:W-:Y:S01]  /*4050*/  IMAD.X R26, RZ, RZ, R27, P2 ;  /* 0x000000ffff1a7224 */ /* 0x000fe200010e061b */
[----:B------:R-:W-:Y:S02]  /*4060*/  ISETP.GT.AND P2, PT, R6, RZ, PT ;  /* 0x000000ff0600720c */ /* 0x000fe40003f44270 */
[----:B----4-:R-:W-:-:S02]  /*4070*/  IADD3 R4, P6, R34, 0x8, RZ ;  /* 0x0000000822047810 */ /* 0x010fc40007fde0ff */
[----:B------:R-:W-:Y:S02]  /*4080*/  ISETP.LT.AND.EX P1, PT, R26, RZ, PT, P1 ;  /* 0x000000ff1a00720c */ /* 0x000fe40003f21310 */
[----:B------:R-:W-:Y:S02]  /*4090*/  IADD3.X R34, RZ, R35, RZ, P6, !PT ;  /* 0x00000023ff227210 */ /* 0x000fe400037fe4ff */
[----:B------:R-:W-:Y:S02]  /*40a0*/  @P5 SEL R24, R22, 0xf, P1 ;  /* 0x0000000f16185807 */ /* 0x000fe40000800000 */
[----:B------:R-:W-:Y:S02]  /*40b0*/  @P5 SEL R5, R26, RZ, P1 ;  /* 0x000000ff1a055207 */ /* 0x000fe40000800000 */
[----:B------:R-:W-:Y:S01]  /*40c0*/  ISETP.LT.U32.AND P1, PT, R4, 0xf, PT ;  /* 0x0000000f0400780c */ /* 0x000fe20003f21070 */
[----:B------:R-:W-:Y:S01]  /*40d0*/  LDS.U16 R26, [R18+0x100] ;  /* 0x00010000121a7984 */ /* 0x000fe20000000400 */
[----:B------:R-:W-:-:S02]  /*40e0*/  ISETP.GT.AND P6, PT, R23, RZ, PT ;  /* 0x000000ff1700720c */ /* 0x000fc40003fc4270 */
[----:B0-----:R-:W-:Y:S02]  /*40f0*/  IADD3 R22, P5, R32, 0x8, RZ ;  /* 0x0000000820167810 */ /* 0x001fe40007fbe0ff */
[----:B------:R-:W-:Y:S02]  /*4100*/  ISETP.LT.AND.EX P1, PT, R34, RZ, PT, P1 ;  /* 0x000000ff2200720c */ /* 0x000fe40003f21310 */
[----:B------:R-:W-:Y:S01]  /*4110*/  SEL R23, RZ, 0x10, !P6 ;  /* 0x00000010ff177807 */ /* 0x000fe20007000000 */
[----:B------:R-:W-:Y:S01]  /*4120*/  IMAD.X R32, RZ, RZ, R33, P5 ;  /* 0x000000ffff207224 */ /* 0x000fe200028e0621 */
[----:B------:R-:W-:Y:S02]  /*4130*/  ISETP.GE.AND P6, PT, R30, 0x8, PT ;  /* 0x000000081e00780c */ /* 0x000fe40003fc6270 */
[----:B------:R-:W-:Y:S02]  /*4140*/  @P4 SEL R21, R4, 0xf, P1 ;  /* 0x0000000f04154807 */ /* 0x000fe40000800000 */
[----:B------:R-:W-:-:S02]  /*4150*/  @P4 SEL R7, R34, RZ, P1 ;  /* 0x000000ff22074207 */ /* 0x000fc40000800000 */
[----:B------:R-:W-:Y:S02]  /*4160*/  ISETP.GT.AND P5, PT, R20, RZ, PT ;  /* 0x000000ff1400720c */ /* 0x000fe40003fa4270 */
[----:B------:R-:W-:Y:S01]  /*4170*/  IADD3 R6, P1, R24, R23, RZ ;  /* 0x0000001718067210 */ /* 0x000fe20007f3e0ff */
[----:B------:R-:W-:Y:S01]  /*4180*/  IMAD.MOV.U32 R24, RZ, RZ, R29 ;  /* 0x000000ffff187224 */ /* 0x000fe200078e001d */
[----:B------:R-:W-:Y:S02]  /*4190*/  SEL R23, RZ, 0x10, !P2 ;  /* 0x00000010ff177807 */ /* 0x000fe40005000000 */
[----:B------:R-:W-:Y:S01]  /*41a0*/  ISETP.LT.U32.AND P2, PT, R22, 0xf, PT ;  /* 0x0000000f1600780c */ /* 0x000fe20003f41070 */
[----:B------:R-:W-:Y:S01]  /*41b0*/  IMAD.X R20, RZ, RZ, R5, P1 ;  /* 0x000000ffff147224 */ /* 0x000fe200008e0605 */
[----:B------:R-:W-:Y:S02]  /*41c0*/  SEL R4, RZ, 0x10, !P5 ;  /* 0x00000010ff047807 */ /* 0x000fe40006800000 */
[----:B------:R-:W-:-:S02]  /*41d0*/  ISETP.GE.AND P5, PT, R29, 0x8, PT ;  /* 0x000000081d00780c */ /* 0x000fc40003fa6270 */
[----:B------:R-:W-:Y:S02]  /*41e0*/  ISETP.LT.AND.EX P2, PT, R32, RZ, PT, P2 ;  /* 0x000000ff2000720c */ /* 0x000fe40003f41320 */
[----:B------:R-:W-:Y:S02]  /*41f0*/  IADD3 R4, P4, R21, R4, RZ ;  /* 0x0000000415047210 */ /* 0x000fe40007f9e0ff */
[----:B------:R-:W-:Y:S02]  /*4200*/  @P6 SEL R30, R22, 0xf, P2 ;  /* 0x0000000f161e6807 */ /* 0x000fe40001000000 */
[----:B------:R-:W-:Y:S01]  /*4210*/  ISETP.LT.U32.AND P1, PT, R25, 0xf, PT ;  /* 0x0000000f1900780c */ /* 0x000fe20003f21070 */
[----:B------:R-:W-:Y:S01]  /*4220*/  IMAD.X R7, RZ, RZ, R7, P4 ;  /* 0x000000ffff077224 */ /* 0x000fe200020e0607 */
[----:B------:R-:W-:Y:S02]  /*4230*/  @P6 SEL R28, R32, RZ, P2 ;  /* 0x000000ff201c6207 */ /* 0x000fe40001000000 */
[----:B------:R-:W-:-:S02]  /*4240*/  IADD3 R22, P2, R30, R23, RZ ;  /* 0x000000171e167210 */ /* 0x000fc40007f5e0ff */
[----:B------:R-:W-:Y:S02]  /*4250*/  SHF.R.U32.HI R21, RZ, 0x1a, R20 ;  /* 0x0000001aff157819 */ /* 0x000fe40000011614 */
[----:B------:R-:W-:Y:S01]  /*4260*/  ISETP.LT.AND.EX P1, PT, R31, RZ, PT, P1 ;  /* 0x000000ff1f00720c */ /* 0x000fe20003f21310 */
[----:B------:R-:W-:Y:S01]  /*4270*/  IMAD.X R28, RZ, RZ, R28, P2 ;  /* 0x000000ffff1c7224 */ /* 0x000fe200010e061c */
[----:B------:R-:W-:Y:S02]  /*4280*/  SHF.R.U32.HI R5, RZ, 0x1a, R7 ;  /* 0x0000001aff057819 */ /* 0x000fe40000011607 */
[----:B------:R-:W-:Y:S02]  /*4290*/  LOP3.LUT R21, R21, 0x20, RZ, 0xc0, !PT ;  /* 0x0000002015157812 */ /* 0x000fe400078ec0ff */
[----:B------:R-:W-:Y:S02]  /*42a0*/  @P5 SEL R24, R25, 0xf, P1 ;  /* 0x0000000f19185807 */ /* 0x000fe40000800000 */
[----:B------:R-:W-:-:S02]  /*42b0*/  SHF.R.S32.HI R25, RZ, 0x1f, R29 ;  /* 0x0000001fff197819 */ /* 0x000fc4000001141d */
[----:B------:R-:W-:Y:S02]  /*42c0*/  @P5 SEL R25, R31, RZ, P1 ;  /* 0x000000ff1f195207 */ /* 0x000fe40000800000 */
[----:B------:R-:W-:Y:S02]  /*42d0*/  LOP3.LUT R5, R5, 0x20, RZ, 0xc0, !PT ;  /* 0x0000002005057812 */ /* 0x000fe400078ec0ff */
[----:B------:R-:W-:Y:S02]  /*42e0*/  IADD3 R21, P1, R21, R6, RZ ;  /* 0x0000000615157210 */ /* 0x000fe40007f3e0ff */
[----:B------:R-:W-:Y:S02]  /*42f0*/  SHF.R.U32.HI R23, RZ, 0x1a, R28 ;  /* 0x0000001aff177819 */ /* 0x000fe4000001161c */
[----:B------:R-:W-:Y:S01]  /*4300*/  SEL R27, RZ, 0x10, !P3 ;  /* 0x00000010ff1b7807 */ /* 0x000fe20005800000 */
[----:B------:R-:W-:Y:S01]  /*4310*/  IMAD.X R20, RZ, RZ, R20, P1 ;  /* 0x000000ffff147224 */ /* 0x000fe200008e0614 */
[----:B------:R-:W-:-:S02]  /*4320*/  IADD3 R5, P2, R5, R4, RZ ;  /* 0x0000000405057210 */ /* 0x000fc40007f5e0ff */
[----:B------:R-:W-:Y:S02]  /*4330*/  LOP3.LUT R23, R23, 0x20, RZ, 0xc0, !PT ;  /* 0x0000002017177812 */ /* 0x000fe400078ec0ff */
[----:B------:R-:W-:Y:S01]  /*4340*/  IADD3 R30, P1, R24, R27, RZ ;  /* 0x0000001b181e7210 */ /* 0x000fe20007f3e0ff */
[----:B------:R-:W-:Y:S01]  /*4350*/  IMAD.X R7, RZ, RZ, R7, P2 ;  /* 0x000000ffff077224 */ /* 0x000fe200010e0607 */
[----:B------:R-:W-:Y:S01]  /*4360*/  IADD3 R23, P2, R23, R22, RZ ;  /* 0x0000001617177210 */ /* 0x000fe20007f5e0ff */
[----:B------:R-:W0:Y:S01]  /*4370*/  LDS.U16 R24, [R18] ;  /* 0x0000000012187984 */ /* 0x000e220000000400 */
[-C--:B------:R-:W-:Y:S01]  /*4380*/  LEA R6, P3, R5, R2.reuse, 0x7 ;  /* 0x0000000205067211 */ /* 0x080fe200078638ff */
[----:B------:R-:W-:Y:S01]  /*4390*/  IMAD.X R22, RZ, RZ, R25, P1 ;  /* 0x000000ffff167224 */ /* 0x000fe200008e0619 */
[----:B------:R-:W-:Y:S01]  /*43a0*/  LEA R4, P4, R21, R2, 0x7 ;  /* 0x0000000215047211 */ /* 0x000fe200078838ff */
[----:B------:R-:W2:Y:S01]  /*43b0*/  LDS.U16 R25, [R18+0x80] ;  /* 0x0000800012197984 */ /* 0x000ea20000000400 */
[----:B------:R-:W-:-:S02]  /*43c0*/  LEA.HI.X R7, R5, R3, R7, 0x7, P3 ;  /* 0x0000000305077211 */ /* 0x000fc400018f3c07 */
[----:B------:R-:W-:Y:S01]  /*43d0*/  SHF.R.U32.HI R29, RZ, 0x1a, R22 ;  /* 0x0000001aff1d7819 */ /* 0x000fe20000011616 */
[----:B------:R-:W3:Y:S01]  /*43e0*/  LDS.U16 R27, [R18+0x180] ;  /* 0x00018000121b7984 */ /* 0x000ee20000000400 */
[-C--:B------:R-:W-:Y:S01]  /*43f0*/  LEA.HI.X R5, R21, R3.reuse, R20, 0x7, P4 ;  /* 0x0000000315057211 */ /* 0x080fe200020f3c14 */
[----:B------:R-:W-:Y:S01]  /*4400*/  IMAD.X R21, RZ, RZ, R28, P2 ;  /* 0x000000ffff157224 */ /* 0x000fe200010e061c */
[----:B------:R-:W-:Y:S01]  /*4410*/  LOP3.LUT R29, R29, 0x20, RZ, 0xc0, !PT ;  /* 0x000000201d1d7812 */ /* 0x000fe200078ec0ff */
[----:B------:R-:W-:Y:S01]  /*4420*/  BAR.SYNC.DEFER_BLOCKING 0x0 ;  /* 0x0000000000007b1d */ /* 0x000fe20000010000 */
[----:B------:R-:W-:Y:S02]  /*4430*/  LEA R20, P2, R23, R2, 0x7 ;  /* 0x0000000217147211 */ /* 0x000fe400078438ff */
[----:B------:R-:W-:Y:S02]  /*4440*/  IADD3 R29, P1, R29, R30, RZ ;  /* 0x0000001e1d1d7210 */ /* 0x000fe40007f3e0ff */
[----:B------:R-:W-:-:S03]  /*4450*/  LEA.HI.X R21, R23, R3, R21, 0x7, P2 ;  /* 0x0000000317157211 */ /* 0x000fc600010f3c15 */
[----:B------:R-:W-:Y:S01]  /*4460*/  IMAD.X R23, RZ, RZ, R22, P1 ;  /* 0x000000ffff177224 */ /* 0x000fe200008e0616 */
[----:B------:R-:W-:-:S04]  /*4470*/  LEA R22, P1, R29, R2, 0x7 ;  /* 0x000000021d167211 */ /* 0x000fc800078238ff */
[----:B------:R-:W-:Y:S01]  /*4480*/  LEA.HI.X R23, R29, R3, R23, 0x7, P1 ;  /* 0x000000031d177211 */ /* 0x000fe200008f3c17 */
[----:B------:R-:W4:Y:S04]  /*4490*/  LDG.E.EL.U16 R6, [R6.64] ;  /* 0x0000000406067981 */ /* 0x000f28000c2e1500 */
[----:B------:R-:W5:Y:S04]  /*44a0*/  LDG.E.EL.U16 R4, [R4.64] ;  /* 0x0000000404047981 */ /* 0x000f68000c2e1500 */
[----:B------:R-:W5:Y:S04]  /*44b0*/  LDG.E.EL.U16 R20, [R20.64] ;  /* 0x0000000414147981 */ /* 0x000f68000c2e1500 */
[----:B------:R-:W5:Y:S01]  /*44c0*/  LDG.E.EL.U16 R22, [R22.64] ;  /* 0x0000000416167981 */ /* 0x000f62000c2e1500 */
[----:B0-----:R-:W-:Y:S01]  /*44d0*/  IMAD.U32 R24, R24, 0x10000, RZ ;  /* 0x0001000018187824 */ /* 0x001fe200078e00ff */
[----:B-1----:R-:W-:Y:S01]  /*44e0*/  FSETP.GEU.AND P6, PT, |R9|, 1.175494350822287508e-38, PT ;  /* 0x008000000900780b */ /* 0x002fe20003fce200 */
[----:B--2---:R-:W-:Y:S01]  /*44f0*/  IMAD.U32 R25, R25, 0x10000, RZ ;  /* 0x0001000019197824 */ /* 0x004fe200078e00ff */
[----:B------:R-:W-:Y:S01]  /*4500*/  FSETP.GT.AND P1, PT, |R9|, 8.50705917302346158658e+37, PT ;  /* 0x7e8000000900780b */ /* 0x000fe20003f24200 */
[----:B------:R-:W-:-:S02]  /*4510*/  IMAD.U32 R26, R26, 0x10000, RZ ;  /* 0x000100001a1a7824 */ /* 0x000fc400078e00ff */
[----:B---3--:R-:W-:Y:S02]  /*4520*/  IMAD.U32 R27, R27, 0x10000, RZ ;  /* 0x000100001b1b7824 */ /* 0x008fe400078e00ff */
[----:B------:R-:W-:Y:S01]  /*4530*/  IMAD.MOV.U32 R31, RZ, RZ, 0x100 ;  /* 0x00000100ff1f7424 */ /* 0x000fe200078e00ff */
[----:B------:R-:W-:Y:S01]  /*4540*/  BAR.SYNC.DEFER_BLOCKING 0x0 ;  /* 0x0000000000007b1d */ /* 0x000fe20000010000 */
[----:B----4-:R-:W-:Y:S01]  /*4550*/  IMAD.U32 R29, R6, 0x10000, RZ ;  /* 0x00010000061d7824 */ /* 0x010fe200078e00ff */
[----:B------:R-:W-:Y:S01]  /*4560*/  FMUL R6, R9, 0.25 ;  /* 0x3e80000009067820 */ /* 0x000fe20000400000 */
[----:B-----5:R-:W-:Y:S02]  /*4570*/  IMAD.U32 R4, R4, 0x10000, RZ ;  /* 0x0001000004047824 */ /* 0x020fe400078e00ff */
[----:B------:R-:W-:Y:S02]  /*4580*/  FADD R29, R24, R29 ;  /* 0x0000001d181d7221 */ /* 0x000fe40000000000 */
[----:B------:R-:W-:Y:S01]  /*4590*/  FSEL R7, R6, R9, P1 ;  /* 0x0000000906077208 */ /* 0x000fe20000800000 */
[----:B------:R-:W-:Y:S01]  /*45a0*/  IMAD.U32 R5, R20, 0x10000, RZ ;  /* 0x0001000014057824 */ /* 0x000fe200078e00ff */
[----:B------:R-:W-:Y:S01]  /*45b0*/  FADD R25, R25, R4 ;  /* 0x0000000419197221 */ /* 0x000fe20000000000 */
[----:B------:R-:W-:-:S02]  /*45c0*/  FADD R29, -R8, R29 ;  /* 0x0000001d081d7221 */ /* 0x000fc40000000100 */
[----:B------:R-:W-:Y:S01]  /*45d0*/  @!P6 FMUL R7, R7, 16777216 ;  /* 0x4b8000000707e820 */ /* 0x000fe20000400000 */
[----:B------:R-:W-:Y:S01]  /*45e0*/  IMAD.U32 R22, R22, 0x10000, RZ ;  /* 0x0001000016167824 */ /* 0x000fe200078e00ff */
[----:B------:R-:W-:Y:S01]  /*45f0*/  FADD R5, R26, R5 ;  /* 0x000000051a057221 */ /* 0x000fe20000000000 */
[C---:B------:R-:W-:Y:S01]  /*4600*/  FADD R25, -R8.reuse, R25 ;  /* 0x0000001908197221 */ /* 0x040fe20000000100 */
[----:B------:R-:W-:Y:S01]  /*4610*/  FMUL R29, R29, 1.4426950216293334961 ;  /* 0x3fb8aa3b1d1d7820 */ /* 0x000fe20000400000 */
[----:B------:R-:W-:Y:S01]  /*4620*/  FADD R27, R27, R22 ;  /* 0x000000161b1b7221 */ /* 0x000fe20000000000 */
[C---:B------:R-:W-:Y:S01]  /*4630*/  FADD R5, -R8.reuse, R5 ;  /* 0x0000000508057221 */ /* 0x040fe20000000100 */
[----:B------:R-:W-:Y:S01]  /*4640*/  FMUL R25, R25, 1.4426950216293334961 ;  /* 0x3fb8aa3b19197820 */ /* 0x000fe20000400000 */
[----:B------:R-:W-:Y:S01]  /*4650*/  MUFU.RCP R7, R7 ;  /* 0x0000000700077308 */ /* 0x000fe20000001000 */
[----:B------:R-:W-:Y:S01]  /*4660*/  FADD R27, -R8, R27 ;  /* 0x0000001b081b7221 */ /* 0x000fe20000000100 */
[----:B------:R-:W-:Y:S01]  /*4670*/  FMUL R5, R5, 1.4426950216293334961 ;  /* 0x3fb8aa3b05057820 */ /* 0x000fe20000400000 */
[----:B------:R-:W-:-:S02]  /*4680*/  FSETP.GEU.AND P2, PT, R29, -126, PT ;  /* 0xc2fc00001d00780b */ /* 0x000fc40003f4e000 */
[----:B------:R-:W-:Y:S01]  /*4690*/  FMUL R27, R27, 1.4426950216293334961 ;  /* 0x3fb8aa3b1b1b7820 */ /* 0x000fe20000400000 */
[----:B------:R-:W-:Y:S02]  /*46a0*/  FSETP.GEU.AND P3, PT, R25, -126, PT ;  /* 0xc2fc00001900780b */ /* 0x000fe40003f6e000 */
[----:B------:R-:W-:Y:S02]  /*46b0*/  FSETP.GEU.AND P4, PT, R5, -126, PT ;  /* 0xc2fc00000500780b */ /* 0x000fe40003f8e000 */
[----:B------:R-:W-:-:S06]  /*46c0*/  FSETP.GEU.AND P5, PT, R27, -126, PT ;  /* 0xc2fc00001b00780b */ /* 0x000fcc0003fae000 */
[----:B------:R-:W-:-:S03]  /*46d0*/  @!P2 FMUL R29, R29, 0.5 ;  /* 0x3f0000001d1da820 */ /* 0x000fc60000400000 */
[----:B------:R-:W-:Y:S02]  /*46e0*/  @!P3 FMUL R25, R25, 0.5 ;  /* 0x3f0000001919b820 */ /* 0x000fe40000400000 */
[----:B------:R-:W-:Y:S01]  /*46f0*/  @!P4 FMUL R5, R5, 0.5 ;  /* 0x3f0000000505c820 */ /* 0x000fe20000400000 */
[----:B------:R-:W0:Y:S01]  /*4700*/  MUFU.EX2 R29, R29 ;  /* 0x0000001d001d7308 */ /* 0x000e220000000800 */
[----:B------:R-:W-:-:S07]  /*4710*/  @!P5 FMUL R27, R27, 0.5 ;  /* 0x3f0000001b1bd820 */ /* 0x000fce0000400000 */
[----:B------:R-:W1:Y:S08]  /*4720*/  MUFU.EX2 R25, R25 ;  /* 0x0000001900197308 */ /* 0x000e700000000800 */
[----:B------:R-:W2:Y:S01]  /*4730*/  MUFU.EX2 R4, R5 ;  /* 0x0000000500047308 */ /* 0x000ea20000000800 */
[----:B0-----:R-:W-:-:S04]  /*4740*/  @!P2 FMUL R29, R29, R29 ;  /* 0x0000001d1d1da220 */ /* 0x001fc80000400000 */
[----:B------:R-:W-:-:S03]  /*4750*/  @P1 FMUL R29, R29, 0.25 ;  /* 0x3e8000001d1d1820 */ /* 0x000fc60000400000 */
[----:B------:R-:W0:Y:S01]  /*4760*/  MUFU.EX2 R6, R27 ;  /* 0x0000001b00067308 */ /* 0x000e220000000800 */
[----:B-1----:R-:W-:Y:S01]  /*4770*/  @!P3 FMUL R25, R25, R25 ;  /* 0x000000191919b220 */ /* 0x002fe20000400000 */
[----:B------:R-:W-:-:S03]  /*4780*/  @!P6 FMUL R29, R29, 16777216 ;  /* 0x4b8000001d1de820 */ /* 0x000fc60000400000 */
[----:B------:R-:W-:Y:S01]  /*4790*/  @P1 FMUL R25, R25, 0.25 ;  /* 0x3e80000019191820 */ /* 0x000fe20000400000 */
[----:B------:R-:W-:Y:S01]  /*47a0*/  FMUL R29, R7, R29 ;  /* 0x0000001d071d7220 */ /* 0x000fe20000400000 */
[----:B--2---:R-:W-:Y:S02]  /*47b0*/  @!P4 FMUL R4, R4, R4 ;  /* 0x000000040404c220 */ /* 0x004fe40000400000 */
[----:B------:R-:W-:Y:S02]  /*47c0*/  @!P6 FMUL R25, R25, 16777216 ;  /* 0x4b8000001919e820 */ /* 0x000fe40000400000 */
[----:B------:R-:W-:Y:S02]  /*47d0*/  @P1 FMUL R4, R4, 0.25 ;  /* 0x3e80000004041820 */ /* 0x000fe40000400000 */
[----:B------:R-:W-:Y:S01]  /*47e0*/  FMUL R20, R7, R25 ;  /* 0x0000001907147220 */ /* 0x000fe20000400000 */
[----:B0-----:R-:W-:Y:S01]  /*47f0*/  @!P5 FMUL R6, R6, R6 ;  /* 0x000000060606d220 */ /* 0x001fe20000400000 */
[----:B------:R-:W-:-:S03]  /*4800*/  @!P6 FMUL R4, R4, 16777216 ;  /* 0x4b8000000404e820 */ /* 0x000fc60000400000 */
[----:B------:R-:W-:Y:S01]  /*4810*/  F2FP.BF16.PACK_AB R20, R20, R29 ;  /* 0x0000001d1414723e */ /* 0x000fe200000010ff */
[----:B------:R-:W-:Y:S01]  /*4820*/  @P1 FMUL R6, R6, 0.25 ;  /* 0x3e80000006061820 */ /* 0x000fe20000400000 */
[----:B------:R-:W-:Y:S02]  /*4830*/  FMUL R4, R7, R4 ;  /* 0x0000000407047220 */ /* 0x000fe40000400000 */
[----:B------:R-:W-:Y:S01]  /*4840*/  PRMT R5, R20, 0x7610, R5 ;  /* 0x0000761014057816 */ /* 0x000fe20000000005 */
[----:B------:R-:W-:Y:S01]  /*4850*/  @!P6 FMUL R6, R6, 16777216 ;  /* 0x4b8000000606e820 */ /* 0x000fe20000400000 */
[----:B------:R-:W-:-:S03]  /*4860*/  PRMT R21, R20, 0x7632, R21 ;  /* 0x0000763214157816 */ /* 0x000fc60000000015 */
[----:B------:R0:W-:Y:S01]  /*4870*/  STS.U16 [R18], R5 ;  /* 0x0000000512007388 */ /* 0x0001e20000000400 */
[----:B------:R-:W-:Y:S01]  /*4880*/  FMUL R7, R7, R6 ;  /* 0x0000000607077220 */ /* 0x000fe20000400000 */
[----:B------:R-:W-:Y:S02]  /*4890*/  SHF.R.S32.HI R20, RZ, 0x1f, R19 ;  /* 0x0000001fff147819 */ /* 0x000fe40000011413 */
[----:B------:R-:W-:Y:S02]  /*48a0*/  STS.U16 [R18+0x80], R21 ;  /* 0x0000801512007388 */ /* 0x000fe40000000400 */
[----:B------:R-:W-:-:S04]  /*48b0*/  F2FP.BF16.PACK_AB R4, R7, R4 ;  /* 0x000000040704723e */ /* 0x000fc800000010ff */
[C---:B------:R-:W-:Y:S02]  /*48c0*/  PRMT R22, R4.reuse, 0x7610, R22 ;  /* 0x0000761004167816 */ /* 0x040fe40000000016 */
[----:B------:R-:W-:Y:S02]  /*48d0*/  PRMT R23, R4, 0x7632, R23 ;  /* 0x0000763204177816 */ /* 0x000fe40000000017 */
[C---:B------:R-:W-:Y:S01]  /*48e0*/  LEA R4, P1, R19.reuse, c[0x0][0x170], 0x1 ;  /* 0x00005c0013047a11 */ /* 0x040fe200078208ff */
[----:B------:R-:W-:Y:S03]  /*48f0*/  STS.U16 [R18+0x100], R22 ;  /* 0x0001001612007388 */ /* 0x000fe60000000400 */
[----:B0-----:R-:W-:Y:S01]  /*4900*/  LEA.HI.X R5, R19, c[0x0][0x174], R20, 0x1, P1 ;  /* 0x00005d0013057a11 */ /* 0x001fe200008f0c14 */
[----:B------:R-:W-:Y:S04]  /*4910*/  STS.U16 [R18+0x180], R23 ;  /* 0x0001801712007388 */ /* 0x000fe80000000400 */
[----:B------:R-:W-:Y:S01]  /*4920*/  BAR.SYNC.DEFER_BLOCKING 0x0 ;  /* 0x0000000000007b1d */ /* 0x000fe20000010000 */
[----:B------:R-:W-:-:S02]  /*4930*/  PLOP3.LUT P1, PT, P0, PT, PT, 0x80, 0x0 ;  /* 0x000000000000781c */ /* 0x000fc4000072f070 */
[----:B------:R-:W-:-:S03]  /*4940*/  PLOP3.LUT P0, PT, PT, PT, PT, 0x8, 0x0 ;  /* 0x000000000000781c */ /* 0x000fc60003f0e170 */
[----:B------:R-:W0:Y:S04]  /*4950*/  LDS.64 R6, [R17] ;  /* 0x0000000011067984 */ /* 0x000e280000000a00 */
[----:B0-----:R0:W-:Y:S04]  /*4960*/  STG.E.64 [R4.64], R6 ;  /* 0x0000000604007986 */ /* 0x0011e8000c101b04 */
[----:B------:R-:W-:Y:S01]  /*4970*/  @!P1 CALL.REL.NOINC `(.L_x_5) ;  /* 0x0000001000009944 */ /* 0x000fe20003c00000 */
[----:B------:R-:W-:Y:S05]  /*4980*/  BRA `(.L_x_6) ;  /* 0xffffe18000007947 */ /* 0x000fea000383ffff */
.L_x_5:
[----:B------:R-:W-:Y:S05]  /*4990*/  EXIT ;  /* 0x000000000000794d */ /* 0x000fea0003800000 */
.L_x_4:
[----:B------:R-:W-:Y:S01]  /*49a0*/  MOV R0, 0x0 ;  /* 0x0000000000007802 */ /* 0x000fe20000000f00 */
[----:B------:R-:W-:Y:S01]  /*49b0*/  IMAD.MOV.U32 R5, RZ, RZ, c[0x4][0x1c] ;  /* 0x01000700ff057624 */ /* 0x000fe200078e00ff */
[----:B------:R-:W-:Y:S01]  /*49c0*/  MOV R4, c[0x4][0x18] ;  /* 0x0100060000047a02 */ /* 0x000fe20000000f00 */
[----:B------:R-:W-:Y:S01]  /*49d0*/  IMAD.MOV.U32 R6, RZ, RZ, c[0x4][0x10] ;  /* 0x01000400ff067624 */ /* 0x000fe200078e00ff */
[----:B------:R0:W2:Y:S01]  /*49e0*/  LDC.64 R2, c[0x4][R0] ;  /* 0x0100000000027b82 */ /* 0x0000a20000000a00 */
[----:B------:R-:W-:-:S02]  /*49f0*/  IMAD.MOV.U32 R7, RZ, RZ, c[0x4][0x14] ;  /* 0x01000500ff077624 */ /* 0x000fc400078e00ff */
[----:B------:R-:W-:Y:S02]  /*4a00*/  IMAD.MOV.U32 R8, RZ, RZ, 0x7a ;  /* 0x0000007aff087424 */ /* 0x000fe400078e00ff */
[----:B------:R-:W-:Y:S02]  /*4a10*/  IMAD.MOV.U32 R10, RZ, RZ, c[0x4][0x8] ;  /* 0x01000200ff0a7624 */ /* 0x000fe400078e00ff */
[----:B------:R-:W-:Y:S02]  /*4a20*/  IMAD.MOV.U32 R11, RZ, RZ, c[0x4][0xc] ;  /* 0x01000300ff0b7624 */ /* 0x000fe400078e00ff */
[----:B------:R-:W-:Y:S02]  /*4a30*/  IMAD.MOV.U32 R12, RZ, RZ, 0x1 ;  /* 0x00000001ff0c7424 */ /* 0x000fe400078e00ff */
[----:B------:R-:W-:Y:S02]  /*4a40*/  IMAD.MOV.U32 R13, RZ, RZ, RZ ;  /* 0x000000ffff0d7224 */ /* 0x000fe400078e00ff */
[----:B0-----:R-:W-:Y:S01]  /*4a50*/  LEPC R14 ;  /* 0x00000000000e734e */ /* 0x001fe20000000000 */
[----:B-1----:R-:W-:Y:S02]  /*4a60*/  MOV R9, 0x4ad0 ;  /* 0x00004ad000097802 */ /* 0x002fe40000000f00 */
[----:B------:R-:W-:-:S02]  /*4a70*/  MOV R20, 0x4a50 ;  /* 0x00004a5000147802 */ /* 0x000fc40000000f00 */
[----:B------:R-:W-:Y:S02]  /*4a80*/  MOV R21, 0x0 ;  /* 0x0000000000157802 */ /* 0x000fe40000000f00 */
[----:B------:R-:W-:Y:S02]  /*4a90*/  MOV R0, 0x0 ;  /* 0x0000000000007802 */ /* 0x000fe40000000f00 */
[----:B------:R-:W-:-:S04]  /*4aa0*/  IADD3 R20, P0, P1, -R20, R9, R14 ;  /* 0x0000000914147210 */ /* 0x000fc8000791e10e */
[----:B------:R-:W-:-:S04]  /*4ab0*/  IADD3.X R21, ~R0, R21, R15, P0, P1 ;  /* 0x0000001500157210 */ /* 0x000fc800007e250f */
[----:B--2---:R-:W-:Y:S05]  /*4ac0*/  CALL.ABS.NOINC R2 ;  /* 0x0000000002007343 */ /* 0x004fea0003c00000 */
.L_x_0:
[----:B------:R-:W-:Y:S01]  /*4ad0*/  MOV R0, 0x0 ;  /* 0x0000000000007802 */ /* 0x000fe20000000f00 */
[----:B------:R-:W-:Y:S02]  /*4ae0*/  IMAD.MOV.U32 R4, RZ, RZ, c[0x4][0x30] ;  /* 0x01000c00ff047624 */ /* 0x000fe400078e00ff */
[----:B------:R-:W-:Y:S01]  /*4af0*/  IMAD.MOV.U32 R5, RZ, RZ, c[0x4][0x34] ;  /* 0x01000d00ff057624 */ /* 0x000fe200078e00ff */
[----:B------:R0:W1:Y:S01]  /*4b00*/  LDC.64 R2, c[0x4][R0] ;  /* 0x0100000000027b82 */ /* 0x0000620000000a00 */
[----:B------:R-:W-:Y:S02]  /*4b10*/  IMAD.MOV.U32 R6, RZ, RZ, c[0x4][0x28] ;  /* 0x01000a00ff067624 */ /* 0x000fe400078e00ff */
[----:B------:R-:W-:Y:S02]  /*4b20*/  IMAD.MOV.U32 R7, RZ, RZ, c[0x4][0x2c] ;  /* 0x01000b00ff077624 */ /* 0x000fe400078e00ff */
[----:B------:R-:W-:Y:S02]  /*4b30*/  IMAD.MOV.U32 R8, RZ, RZ, 0x44 ;  /* 0x00000044ff087424 */ /* 0x000fe400078e00ff */
[----:B------:R-:W-:-:S02]  /*4b40*/  IMAD.MOV.U32 R10, RZ, RZ, c[0x4][0x20] ;  /* 0x01000800ff0a7624 */ /* 0x000fc400078e00ff */
[----:B------:R-:W-:Y:S02]  /*4b50*/  IMAD.MOV.U32 R11, RZ, RZ, c[0x4][0x24] ;  /* 0x01000900ff0b7624 */ /* 0x000fe400078e00ff */
[----:B------:R-:W-:Y:S02]  /*4b60*/  IMAD.MOV.U32 R12, RZ, RZ, 0x1 ;  /* 0x00000001ff0c7424 */ /* 0x000fe400078e00ff */
[----:B------:R-:W-:Y:S02]  /*4b70*/  IMAD.MOV.U32 R13, RZ, RZ, RZ ;  /* 0x000000ffff0d7224 */ /* 0x000fe400078e00ff */
[----:B0-----:R-:W-:Y:S01]  /*4b80*/  LEPC R14 ;  /* 0x00000000000e734e */ /* 0x001fe20000000000 */
[----:B------:R-:W-:Y:S02]  /*4b90*/  MOV R9, 0x4c00 ;  /* 0x00004c0000097802 */ /* 0x000fe40000000f00 */
[----:B------:R-:W-:Y:S02]  /*4ba0*/  MOV R20, 0x4b80 ;  /* 0x00004b8000147802 */ /* 0x000fe40000000f00 */
[----:B------:R-:W-:Y:S02]  /*4bb0*/  MOV R21, 0x0 ;  /* 0x0000000000157802 */ /* 0x000fe40000000f00 */
[----:B------:R-:W-:-:S02]  /*4bc0*/  MOV R0, 0x0 ;  /* 0x0000000000007802 */ /* 0x000fc40000000f00 */
[----:B------:R-:W-:-:S04]  /*4bd0*/  IADD3 R20, P0, P1, -R20, R9, R14 ;  /* 0x0000000914147210 */ /* 0x000fc8000791e10e */
[----:B------:R-:W-:-:S04]  /*4be0*/  IADD3.X R21, ~R0, R21, R15, P0, P1 ;  /* 0x0000001500157210 */ /* 0x000fc800007e250f */
[----:B-1----:R-:W-:Y:S05]  /*4bf0*/  CALL.ABS.NOINC R2 ;  /* 0x0000000002007343 */ /* 0x002fea0003c00000 */
.L_x_3:
[----:B------:R-:W-:Y:S01]  /*4c00*/  IMAD.MOV.U32 R24, RZ, RZ, 0x10 ;  /* 0x00000010ff187424 */ /* 0x000fe200078e00ff */
[----:B------:R-:W-:Y:S01]  /*4c10*/  MOV R8, 0x4c50 ;  /* 0x00004c5000087802 */ /* 0x000fe20000000f00 */
[----:B------:R-:W-:Y:S02]  /*4c20*/  IMAD.MOV.U32 R28, RZ, RZ, 0x1f ;  /* 0x0000001fff1c7424 */ /* 0x000fe400078e00ff */
[----:B------:R-:W-:Y:S02]  /*4c30*/  IMAD.MOV.U32 R29, RZ, RZ, -0x1 ;  /* 0xffffffffff1d7424 */ /* 0x000fe400078e00ff */
[----:B------:R-:W-:Y:S05]  /*4c40*/  CALL.REL.NOINC `($__internal_0_$__cuda_sm70_shflsync_bfly) ;  /* 0x000000a000007944 */ /* 0x000fea0003c00000 */
[C---:B-1----:R-:W-:Y:S01]  /*4c50*/  FSETP.GT.AND P1, PT, R19.reuse, R27, PT ;  /* 0x0000001b1300720b */ /* 0x042fe20003f24000 */
[----:B0-----:R-:W-:Y:S01]  /*4c60*/  IMAD.MOV.U32 R24, RZ, RZ, 0x8 ;  /* 0x00000008ff187424 */ /* 0x001fe200078e00ff */
[C---:B------:R-:W-:Y:S02]  /*4c70*/  FSETP.NAN.AND P2, PT, R19.reuse, R19, PT ;  /* 0x000000131300720b */ /* 0x040fe40003f48000 */
[----:B------:R-:W-:Y:S02]  /*4c80*/  FSEL R20, R19, R27, P1 ;  /* 0x0000001b13147208 */ /* 0x000fe40000800000 */
[----:B------:R-:W-:-:S02]  /*4c90*/  MOV R8, 0x4ce0 ;  /* 0x00004ce000087802 */ /* 0x000fc40000000f00 */
[----:B------:R-:W-:-:S05]  /*4ca0*/  FSEL R20, R19, R20, P2 ;  /* 0x0000001413147208 */ /* 0x000fca0001000000 */
[--C-:B------:R-:W-:Y:S02]  /*4cb0*/  IMAD.MOV.U32 R21, RZ, RZ, R20.reuse ;  /* 0x000000ffff157224 */ /* 0x100fe400078e0014 */
[----:B------:R-:W-:Y:S02]  /*4cc0*/  IMAD.MOV.U32 R19, RZ, RZ, R20 ;  /* 0x000000ffff137224 */ /* 0x000fe400078e0014 */
[----:B------:R-:W-:Y:S05]  /*4cd0*/  CALL.REL.NOINC `($__internal_0_$__cuda_sm70_shflsync_bfly) ;  /* 0x0000001000007944 */ /* 0x000fea0003c00000 */
[----:B------:R-:W-:Y:S05]  /*4ce0*/  BRA `(.L_x_7) ;  /* 0xffffd89000007947 */ /* 0x000fea000383ffff */
        .weak           $__internal_0_$__cuda_sm70_shflsync_bfly
        .type           $__internal_0_$__cuda_sm70_shflsync_bfly,@function
        .size           $__internal_0_$__cuda_sm70_shflsync_bfly,(.L_x_9 - $__internal_0_$__cuda_sm70_shflsync_bfly)
$__internal_0_$__cuda_sm70_shflsync_bfly:
[----:B------:R-:W-:Y:S01]  /*4cf0*/  IMAD.MOV.U32 R9, RZ, RZ, 0x0 ;  /* 0x00000000ff097424 */ /* 0x000fe200078e00ff */
[----:B------:R0:W1:Y:S03]  /*4d00*/  SHFL.BFLY PT, R27, R19, R24, R28 ;  /* 0x0c000018131b7389 */ /* 0x00006600000e001c */
[----:B------:R-:W-:Y:S05]  /*4d10*/  RET.REL.NODEC R8 `(triton_red_fused__softmax__to_copy_add_1) ;  /* 0xffffb2e008007950 */ /* 0x000fea0003c3ffff */
.L_x_8:
[----:B------:R-:W-:-:S00]  /*4d20*/  BRA `(.L_x_8) ;  /* 0xfffffff000007947 */ /* 0x000fc0000383ffff */
[----:B------:R-:W-:-:S00]  /*4d30*/  NOP ;  /* 0x0000000000007918 */ /* 0x000fc00000000000 */
        /* <DEDUP_REMOVED lines=12> */
.L_x_9:


//--------------------- .nv.global.init           --------------------------
	.section	.nv.global.init,"aw",@progbits
.nv.global.init:
	.type		assertFunc_1,@object
	.size		assertFunc_1,(assertFunc_0 - assertFunc_1)
assertFunc_1:
        /*0000*/ 	.byte	0x75, 0x6e, 0x6b, 0x6e, 0x6f, 0x77, 0x6e, 0x00
	.type		assertFunc_0,@object
	.size		assertFunc_0,(_$_str - assertFunc_0)
assertFunc_0:
        /*0008*/ 	.byte	0x75, 0x6e, 0x6b, 0x6e, 0x6f, 0x77, 0x6e, 0x00
	.type		_$_str,@object
	.size		_$_str,(assertMessage_1 - _$_str)
_$_str:
        /*0010*/ 	.byte	0x5f, 0x5f, 0x43, 0x55, 0x44, 0x41, 0x5f, 0x46, 0x54, 0x5a, 0x00
	.type		assertMessage_1,@object
	.size		assertMessage_1,(assertMessage_0 - assertMessage_1)
assertMessage_1:
        /*001b*/ 	.byte	0x69, 0x6e, 0x64, 0x65, 0x78, 0x20, 0x6f, 0x75, 0x74, 0x20, 0x6f, 0x66, 0x20, 0x62, 0x6f, 0x75
        /*002b*/ 	.byte	0x6e, 0x64, 0x73, 0x3a, 0x20, 0x30, 0x20, 0x3c, 0x3d, 0x20, 0x74, 0x6d, 0x70, 0x36, 0x36, 0x20
        /*003b*/ 	.byte	0x3c, 0x20, 0x33, 0x32, 0x00
	.type		assertMessage_0,@object
	.size		assertMessage_0,(assertFile_0 - assertMessage_0)
assertMessage_0:
        /*0040*/ 	.byte	0x69, 0x6e, 0x64, 0x65, 0x78, 0x20, 0x6f, 0x75, 0x74, 0x20, 0x6f, 0x66, 0x20, 0x62, 0x6f, 0x75
        /*0050*/ 	.byte	0x6e, 0x64, 0x73, 0x3a, 0x20, 0x30, 0x20, 0x3c, 0x3d, 0x20, 0x74, 0x6d, 0x70, 0x32, 0x38, 0x20
        /*0060*/ 	.byte	0x3c, 0x20, 0x33, 0x32, 0x00
	.type		assertFile_0,@object
	.size		assertFile_0,(assertFile_1 - assertFile_0)
assertFile_0:
        /*0065*/ 	.byte	0x2f, 0x74, 0x6d, 0x70, 0x2f, 0x74, 0x6f, 0x72, 0x63, 0x68, 0x69, 0x6e, 0x64, 0x75, 0x63, 0x74
        /*0075*/ 	.byte	0x6f, 0x72, 0x5f, 0x72, 0x6f, 0x6f, 0x74, 0x2f, 0x35, 0x35, 0x2f, 0x63, 0x35, 0x35, 0x69, 0x70
        /*0085*/ 	.byte	0x34, 0x76, 0x6f, 0x71, 0x62, 0x35, 0x66, 0x6e, 0x75, 0x75, 0x79, 0x34, 0x6d, 0x69, 0x73, 0x66
        /*0095*/ 	.byte	0x64, 0x6f, 0x65, 0x67, 0x6f, 0x33, 0x6c, 0x65, 0x77, 0x61, 0x34, 0x78, 0x7a, 0x72, 0x34, 0x67
        /*00a5*/ 	.byte	0x64, 0x66, 0x74, 0x37, 0x67, 0x7a, 0x73, 0x36, 0x73, 0x33, 0x35, 0x65, 0x62, 0x68, 0x62, 0x2e
        /*00b5*/ 	.byte	0x70, 0x79, 0x00
	.type		assertFile_1,@object
	.size		assertFile_1,(.L_1 - assertFile_1)
assertFile_1:
        /*00b8*/ 	.byte	0x2f, 0x74, 0x6d, 0x70, 0x2f, 0x74, 0x6f, 0x72, 0x63, 0x68, 0x69, 0x6e, 0x64, 0x75, 0x63, 0x74
        /*00c8*/ 	.byte	0x6f, 0x72, 0x5f, 0x72, 0x6f, 0x6f, 0x74, 0x2f, 0x35, 0x35, 0x2f, 0x63, 0x35, 0x35, 0x69, 0x70
        /*00d8*/ 	.byte	0x34, 0x76, 0x6f, 0x71, 0x62, 0x35, 0x66, 0x6e, 0x75, 0x75, 0x79, 0x34, 0x6d, 0x69, 0x73, 0x66
        /*00e8*/ 	.byte	0x64, 0x6f, 0x65, 0x67, 0x6f, 0x33, 0x6c, 0x65, 0x77, 0x61, 0x34, 0x78, 0x7a, 0x72, 0x34, 0x67
        /*00f8*/ 	.byte	0x64, 0x66, 0x74, 0x37, 0x67, 0x7a, 0x73, 0x36, 0x73, 0x33, 0x35, 0x65, 0x62, 0x68, 0x62, 0x2e
        /*0108*/ 	.byte	0x70, 0x79, 0x00
.L_1:


//--------------------- .nv.shared.triton_red_fused__softmax__to_copy_add_1 --------------------------
	.section	.nv.shared.triton_red_fused__softmax__to_copy_add_1,"aw",@nobits
	.sectionflags	@""
	.align	16


//--------------------- SYMBOLS --------------------------

	.type		__assertfail,@function
